//
// Generated by NVIDIA NVVM Compiler
//
// Compiler Build ID: CL-36424714
// Cuda compilation tools, release 13.0, V13.0.88
// Based on NVVM 20.0.0
//

.version 9.0
.target sm_100
.address_size 64

	// .globl	_Z18rotatePointsKernelPfS_S_ffi
.global .align 1 .b8 _ZN34_INTERNAL_be6a7e77_4_k_cu_ce3b98c84cuda3std3__45__cpo5beginE[1];
.global .align 1 .b8 _ZN34_INTERNAL_be6a7e77_4_k_cu_ce3b98c84cuda3std3__45__cpo3endE[1];
.global .align 1 .b8 _ZN34_INTERNAL_be6a7e77_4_k_cu_ce3b98c84cuda3std3__45__cpo6cbeginE[1];
.global .align 1 .b8 _ZN34_INTERNAL_be6a7e77_4_k_cu_ce3b98c84cuda3std3__45__cpo4cendE[1];
.global .align 1 .b8 _ZN34_INTERNAL_be6a7e77_4_k_cu_ce3b98c84cuda3std3__45__cpo6rbeginE[1];
.global .align 1 .b8 _ZN34_INTERNAL_be6a7e77_4_k_cu_ce3b98c84cuda3std3__45__cpo4rendE[1];
.global .align 1 .b8 _ZN34_INTERNAL_be6a7e77_4_k_cu_ce3b98c84cuda3std3__45__cpo7crbeginE[1];
.global .align 1 .b8 _ZN34_INTERNAL_be6a7e77_4_k_cu_ce3b98c84cuda3std3__45__cpo5crendE[1];
.global .align 1 .b8 _ZN34_INTERNAL_be6a7e77_4_k_cu_ce3b98c84cuda3std3__436_GLOBAL__N__be6a7e77_4_k_cu_ce3b98c86ignoreE[1];
.global .align 1 .b8 _ZN34_INTERNAL_be6a7e77_4_k_cu_ce3b98c84cuda3std3__419piecewise_constructE[1];
.global .align 1 .b8 _ZN34_INTERNAL_be6a7e77_4_k_cu_ce3b98c84cuda3std3__48in_placeE[1];
.global .align 1 .b8 _ZN34_INTERNAL_be6a7e77_4_k_cu_ce3b98c84cuda3std3__420unreachable_sentinelE[1];
.global .align 1 .b8 _ZN34_INTERNAL_be6a7e77_4_k_cu_ce3b98c84cuda3std3__47nulloptE[1];
.global .align 1 .b8 _ZN34_INTERNAL_be6a7e77_4_k_cu_ce3b98c84cuda3std3__48unexpectE[1];
.global .align 1 .b8 _ZN34_INTERNAL_be6a7e77_4_k_cu_ce3b98c84cuda3std6ranges3__45__cpo4swapE[1];
.global .align 1 .b8 _ZN34_INTERNAL_be6a7e77_4_k_cu_ce3b98c84cuda3std6ranges3__45__cpo9iter_moveE[1];
.global .align 1 .b8 _ZN34_INTERNAL_be6a7e77_4_k_cu_ce3b98c84cuda3std6ranges3__45__cpo5beginE[1];
.global .align 1 .b8 _ZN34_INTERNAL_be6a7e77_4_k_cu_ce3b98c84cuda3std6ranges3__45__cpo3endE[1];
.global .align 1 .b8 _ZN34_INTERNAL_be6a7e77_4_k_cu_ce3b98c84cuda3std6ranges3__45__cpo6cbeginE[1];
.global .align 1 .b8 _ZN34_INTERNAL_be6a7e77_4_k_cu_ce3b98c84cuda3std6ranges3__45__cpo4cendE[1];
.global .align 1 .b8 _ZN34_INTERNAL_be6a7e77_4_k_cu_ce3b98c84cuda3std6ranges3__45__cpo7advanceE[1];
.global .align 1 .b8 _ZN34_INTERNAL_be6a7e77_4_k_cu_ce3b98c84cuda3std6ranges3__45__cpo9iter_swapE[1];
.global .align 1 .b8 _ZN34_INTERNAL_be6a7e77_4_k_cu_ce3b98c84cuda3std6ranges3__45__cpo4nextE[1];
.global .align 1 .b8 _ZN34_INTERNAL_be6a7e77_4_k_cu_ce3b98c84cuda3std6ranges3__45__cpo4prevE[1];
.global .align 1 .b8 _ZN34_INTERNAL_be6a7e77_4_k_cu_ce3b98c84cuda3std6ranges3__45__cpo4dataE[1];
.global .align 1 .b8 _ZN34_INTERNAL_be6a7e77_4_k_cu_ce3b98c84cuda3std6ranges3__45__cpo5cdataE[1];
.global .align 1 .b8 _ZN34_INTERNAL_be6a7e77_4_k_cu_ce3b98c84cuda3std6ranges3__45__cpo4sizeE[1];
.global .align 1 .b8 _ZN34_INTERNAL_be6a7e77_4_k_cu_ce3b98c84cuda3std6ranges3__45__cpo5ssizeE[1];
.global .align 1 .b8 _ZN34_INTERNAL_be6a7e77_4_k_cu_ce3b98c84cuda3std6ranges3__45__cpo8distanceE[1];
.global .align 1 .b8 _ZN34_INTERNAL_be6a7e77_4_k_cu_ce3b98c86thrust24THRUST_300001_SM_1000_NS8cuda_cub3parE[1];
.global .align 1 .b8 _ZN34_INTERNAL_be6a7e77_4_k_cu_ce3b98c86thrust24THRUST_300001_SM_1000_NS8cuda_cub10par_nosyncE[1];
.global .align 1 .b8 _ZN34_INTERNAL_be6a7e77_4_k_cu_ce3b98c86thrust24THRUST_300001_SM_1000_NS6system6detail10sequential3seqE[1];
.global .align 1 .b8 _ZN34_INTERNAL_be6a7e77_4_k_cu_ce3b98c86thrust24THRUST_300001_SM_1000_NS12placeholders2_1E[1];
.global .align 1 .b8 _ZN34_INTERNAL_be6a7e77_4_k_cu_ce3b98c86thrust24THRUST_300001_SM_1000_NS12placeholders2_2E[1];
.global .align 1 .b8 _ZN34_INTERNAL_be6a7e77_4_k_cu_ce3b98c86thrust24THRUST_300001_SM_1000_NS12placeholders2_3E[1];
.global .align 1 .b8 _ZN34_INTERNAL_be6a7e77_4_k_cu_ce3b98c86thrust24THRUST_300001_SM_1000_NS12placeholders2_4E[1];
.global .align 1 .b8 _ZN34_INTERNAL_be6a7e77_4_k_cu_ce3b98c86thrust24THRUST_300001_SM_1000_NS12placeholders2_5E[1];
.global .align 1 .b8 _ZN34_INTERNAL_be6a7e77_4_k_cu_ce3b98c86thrust24THRUST_300001_SM_1000_NS12placeholders2_6E[1];
.global .align 1 .b8 _ZN34_INTERNAL_be6a7e77_4_k_cu_ce3b98c86thrust24THRUST_300001_SM_1000_NS12placeholders2_7E[1];
.global .align 1 .b8 _ZN34_INTERNAL_be6a7e77_4_k_cu_ce3b98c86thrust24THRUST_300001_SM_1000_NS12placeholders2_8E[1];
.global .align 1 .b8 _ZN34_INTERNAL_be6a7e77_4_k_cu_ce3b98c86thrust24THRUST_300001_SM_1000_NS12placeholders2_9E[1];
.global .align 1 .b8 _ZN34_INTERNAL_be6a7e77_4_k_cu_ce3b98c86thrust24THRUST_300001_SM_1000_NS12placeholders3_10E[1];
.global .align 1 .b8 _ZN34_INTERNAL_be6a7e77_4_k_cu_ce3b98c86thrust24THRUST_300001_SM_1000_NS3seqE[1];

.visible .entry _Z18rotatePointsKernelPfS_S_ffi(
	.param .u64 .ptr .align 1 _Z18rotatePointsKernelPfS_S_ffi_param_0,
	.param .u64 .ptr .align 1 _Z18rotatePointsKernelPfS_S_ffi_param_1,
	.param .u64 .ptr .align 1 _Z18rotatePointsKernelPfS_S_ffi_param_2,
	.param .f32 _Z18rotatePointsKernelPfS_S_ffi_param_3,
	.param .f32 _Z18rotatePointsKernelPfS_S_ffi_param_4,
	.param .u32 _Z18rotatePointsKernelPfS_S_ffi_param_5
)
{
	.reg .pred 	%p<2>;
	.reg .b32 	%r<6>;
	.reg .b32 	%f<10>;
	.reg .b64 	%rd<8>;

	ld.param.u64 	%rd1, [_Z18rotatePointsKernelPfS_S_ffi_param_0];
	ld.param.u64 	%rd2, [_Z18rotatePointsKernelPfS_S_ffi_param_1];
	ld.param.f32 	%f1, [_Z18rotatePointsKernelPfS_S_ffi_param_3];
	ld.param.f32 	%f2, [_Z18rotatePointsKernelPfS_S_ffi_param_4];
	ld.param.u32 	%r2, [_Z18rotatePointsKernelPfS_S_ffi_param_5];
	mov.u32 	%r3, %ctaid.x;
	mov.u32 	%r4, %ntid.x;
	mov.u32 	%r5, %tid.x;
	mad.lo.s32 	%r1, %r3, %r4, %r5;
	setp.ge.s32 	%p1, %r1, %r2;
	@%p1 bra 	$L__BB0_2;
	cvta.to.global.u64 	%rd3, %rd1;
	cvta.to.global.u64 	%rd4, %rd2;
	mul.wide.s32 	%rd5, %r1, 4;
	add.s64 	%rd6, %rd3, %rd5;
	ld.global.f32 	%f3, [%rd6];
	add.s64 	%rd7, %rd4, %rd5;
	ld.global.f32 	%f4, [%rd7];
	mul.f32 	%f5, %f1, %f3;
	mul.f32 	%f6, %f2, %f4;
	sub.f32 	%f7, %f5, %f6;
	st.global.f32 	[%rd6], %f7;
	mul.f32 	%f8, %f1, %f4;
	fma.rn.f32 	%f9, %f2, %f3, %f8;
	st.global.f32 	[%rd7], %f9;
$L__BB0_2:
	ret;

}
	// .globl	_Z21transformPointsKernelPfS_S_S_i
.visible .entry _Z21transformPointsKernelPfS_S_S_i(
	.param .u64 .ptr .align 1 _Z21transformPointsKernelPfS_S_S_i_param_0,
	.param .u64 .ptr .align 1 _Z21transformPointsKernelPfS_S_S_i_param_1,
	.param .u64 .ptr .align 1 _Z21transformPointsKernelPfS_S_S_i_param_2,
	.param .u64 .ptr .align 1 _Z21transformPointsKernelPfS_S_S_i_param_3,
	.param .u32 _Z21transformPointsKernelPfS_S_S_i_param_4
)
{
	.reg .pred 	%p<2>;
	.reg .b32 	%r<6>;
	.reg .b32 	%f<39>;
	.reg .b64 	%rd<13>;

	ld.param.u64 	%rd1, [_Z21transformPointsKernelPfS_S_S_i_param_0];
	ld.param.u64 	%rd2, [_Z21transformPointsKernelPfS_S_S_i_param_1];
	ld.param.u64 	%rd3, [_Z21transformPointsKernelPfS_S_S_i_param_2];
	ld.param.u64 	%rd4, [_Z21transformPointsKernelPfS_S_S_i_param_3];
	ld.param.u32 	%r2, [_Z21transformPointsKernelPfS_S_S_i_param_4];
	mov.u32 	%r3, %ctaid.x;
	mov.u32 	%r4, %ntid.x;
	mov.u32 	%r5, %tid.x;
	mad.lo.s32 	%r1, %r3, %r4, %r5;
	setp.ge.s32 	%p1, %r1, %r2;
	@%p1 bra 	$L__BB1_2;
	cvta.to.global.u64 	%rd5, %rd1;
	cvta.to.global.u64 	%rd6, %rd2;
	cvta.to.global.u64 	%rd7, %rd3;
	cvta.to.global.u64 	%rd8, %rd4;
	mul.wide.s32 	%rd9, %r1, 4;
	add.s64 	%rd10, %rd5, %rd9;
	ld.global.f32 	%f1, [%rd10];
	add.s64 	%rd11, %rd6, %rd9;
	ld.global.f32 	%f2, [%rd11];
	add.s64 	%rd12, %rd7, %rd9;
	ld.global.f32 	%f3, [%rd12];
	ld.global.f32 	%f4, [%rd8];
	ld.global.f32 	%f5, [%rd8+4];
	mul.f32 	%f6, %f2, %f5;
	fma.rn.f32 	%f7, %f1, %f4, %f6;
	ld.global.f32 	%f8, [%rd8+8];
	fma.rn.f32 	%f9, %f3, %f8, %f7;
	ld.global.f32 	%f10, [%rd8+12];
	add.f32 	%f11, %f10, %f9;
	ld.global.f32 	%f12, [%rd8+16];
	ld.global.f32 	%f13, [%rd8+20];
	mul.f32 	%f14, %f2, %f13;
	fma.rn.f32 	%f15, %f1, %f12, %f14;
	ld.global.f32 	%f16, [%rd8+24];
	fma.rn.f32 	%f17, %f3, %f16, %f15;
	ld.global.f32 	%f18, [%rd8+28];
	add.f32 	%f19, %f18, %f17;
	ld.global.f32 	%f20, [%rd8+32];
	ld.global.f32 	%f21, [%rd8+36];
	mul.f32 	%f22, %f2, %f21;
	fma.rn.f32 	%f23, %f1, %f20, %f22;
	ld.global.f32 	%f24, [%rd8+40];
	fma.rn.f32 	%f25, %f3, %f24, %f23;
	ld.global.f32 	%f26, [%rd8+44];
	add.f32 	%f27, %f26, %f25;
	ld.global.f32 	%f28, [%rd8+48];
	ld.global.f32 	%f29, [%rd8+52];
	mul.f32 	%f30, %f2, %f29;
	fma.rn.f32 	%f31, %f1, %f28, %f30;
	ld.global.f32 	%f32, [%rd8+56];
	fma.rn.f32 	%f33, %f3, %f32, %f31;
	ld.global.f32 	%f34, [%rd8+60];
	add.f32 	%f35, %f34, %f33;
	div.rn.f32 	%f36, %f11, %f35;
	st.global.f32 	[%rd10], %f36;
	div.rn.f32 	%f37, %f19, %f35;
	st.global.f32 	[%rd11], %f37;
	div.rn.f32 	%f38, %f27, %f35;
	st.global.f32 	[%rd12], %f38;
$L__BB1_2:
	ret;

}
	// .globl	_ZN3cub18CUB_300001_SM_10006detail11EmptyKernelIvEEvv
.visible .entry _ZN3cub18CUB_300001_SM_10006detail11EmptyKernelIvEEvv()
{


	ret;

}


// ===== COMPILED SASS (sm_100) =====

	.target	sm_100

	.elftype	@"ET_EXEC"


//--------------------- .note.nv.tkinfo           --------------------------
	.section	.note.nv.tkinfo,"",@"SHT_NOTE"
	.sectionflags	@"SHF_NOTE_NV_TKINFO"
	.tkinfo
        /*0018*/ 	.word	0x00000002
        /*0030*/ 	.string	""
        /*0030*/ 	.string	"ptxas"
        /*0030*/ 	.string	"Cuda compilation tools, release 13.0, V13.0.88"
        /*0030*/ 	.string	"Build cuda_13.0.r13.0/compiler.36424714_0"
        /*0030*/ 	.string	"-arch sm_100 -m 64 "



//--------------------- .note.nv.cuinfo           --------------------------
	.section	.note.nv.cuinfo,"",@"SHT_NOTE"
	.sectionflags	@"SHF_NOTE_NV_CUINFO"
        /*0018*/ 	.short	0x0002
        /*001a*/ 	.short	0x0064
        /*001c*/ 	.short	0x0082
	.zero		2


//--------------------- .nv.info                  --------------------------
	.section	.nv.info,"",@"SHT_CUDA_INFO"
	.align	4


	//----- nvinfo : EIATTR_REGCOUNT
	.align		4
        /*0000*/ 	.byte	0x04, 0x2f
        /*0002*/ 	.short	(.L_44 - .L_43)
	.align		4
.L_43:
        /*0004*/ 	.word	index@(_Z18rotatePointsKernelPfS_S_ffi)
        /*0008*/ 	.word	0x0000000c


	//----- nvinfo : EIATTR_FRAME_SIZE
	.align		4
.L_44:
        /*000c*/ 	.byte	0x04, 0x11
        /*000e*/ 	.short	(.L_46 - .L_45)
	.align		4
.L_45:
        /*0010*/ 	.word	index@(_Z18rotatePointsKernelPfS_S_ffi)
        /*0014*/ 	.word	0x00000000


	//----- nvinfo : EIATTR_REGCOUNT
	.align		4
.L_46:
        /*0018*/ 	.byte	0x04, 0x2f
        /*001a*/ 	.short	(.L_48 - .L_47)
	.align		4
.L_47:
        /*001c*/ 	.word	index@(_Z21transformPointsKernelPfS_S_S_i)
        /*0020*/ 	.word	0x0000001f


	//----- nvinfo : EIATTR_FRAME_SIZE
	.align		4
.L_48:
        /*0024*/ 	.byte	0x04, 0x11
        /*0026*/ 	.short	(.L_50 - .L_49)
	.align		4
.L_49:
        /*0028*/ 	.word	index@($__internal_0_$__cuda_sm3x_div_rn_noftz_f32_slowpath)
        /*002c*/ 	.word	0x00000000


	//----- nvinfo : EIATTR_FRAME_SIZE
	.align		4
.L_50:
        /*0030*/ 	.byte	0x04, 0x11
        /*0032*/ 	.short	(.L_52 - .L_51)
	.align		4
.L_51:
        /*0034*/ 	.word	index@(_Z21transformPointsKernelPfS_S_S_i)
        /*0038*/ 	.word	0x00000000


	//----- nvinfo : EIATTR_REGCOUNT
	.align		4
.L_52:
        /*003c*/ 	.byte	0x04, 0x2f
        /*003e*/ 	.short	(.L_54 - .L_53)
	.align		4
.L_53:
        /*0040*/ 	.word	index@(_ZN3cub18CUB_300001_SM_10006detail11EmptyKernelIvEEvv)
        /*0044*/ 	.word	0x00000004


	//----- nvinfo : EIATTR_FRAME_SIZE
	.align		4
.L_54:
        /*0048*/ 	.byte	0x04, 0x11
        /*004a*/ 	.short	(.L_56 - .L_55)
	.align		4
.L_55:
        /*004c*/ 	.word	index@(_ZN3cub18CUB_300001_SM_10006detail11EmptyKernelIvEEvv)
        /*0050*/ 	.word	0x00000000


	//----- nvinfo : EIATTR_MIN_STACK_SIZE
	.align		4
.L_56:
        /*0054*/ 	.byte	0x04, 0x12
        /*0056*/ 	.short	(.L_58 - .L_57)
	.align		4
.L_57:
        /*0058*/ 	.word	index@(_ZN3cub18CUB_300001_SM_10006detail11EmptyKernelIvEEvv)
        /*005c*/ 	.word	0x00000000


	//----- nvinfo : EIATTR_MIN_STACK_SIZE
	.align		4
.L_58:
        /*0060*/ 	.byte	0x04, 0x12
        /*0062*/ 	.short	(.L_60 - .L_59)
	.align		4
.L_59:
        /*0064*/ 	.word	index@(_Z21transformPointsKernelPfS_S_S_i)
        /*0068*/ 	.word	0x00000000


	//----- nvinfo : EIATTR_MIN_STACK_SIZE
	.align		4
.L_60:
        /*006c*/ 	.byte	0x04, 0x12
        /*006e*/ 	.short	(.L_62 - .L_61)
	.align		4
.L_61:
        /*0070*/ 	.word	index@(_Z18rotatePointsKernelPfS_S_ffi)
        /*0074*/ 	.word	0x00000000
.L_62:


//--------------------- .nv.compat                --------------------------
	.section	.nv.compat,"",@"SHT_CUDA_COMPAT_INFO"
	.align	4
        /*0000*/ 	.byte	0x02, 0x09, 0x00, 0x00, 0x02, 0x02, 0x01, 0x00, 0x02, 0x05, 0x05, 0x00, 0x03, 0x07, 0x01, 0x01
        /*0010*/ 	.byte	0x02, 0x03, 0x00, 0x00, 0x02, 0x06, 0x01, 0x00, 0x04, 0x0b, 0x08, 0x00, 0x01, 0x00, 0x00, 0x00
        /*0020*/ 	.byte	0x00, 0x00, 0x00, 0x00


//--------------------- .nv.info._ZN3cub18CUB_300001_SM_10006detail11EmptyKernelIvEEvv --------------------------
	.section	.nv.info._ZN3cub18CUB_300001_SM_10006detail11EmptyKernelIvEEvv,"",@"SHT_CUDA_INFO"
	.sectionflags	@""
	.align	4


	//----- nvinfo : EIATTR_CUDA_API_VERSION
	.align		4
        /*0000*/ 	.byte	0x04, 0x37
        /*0002*/ 	.short	(.L_64 - .L_63)
.L_63:
        /*0004*/ 	.word	0x00000082


	//----- nvinfo : EIATTR_SPARSE_MMA_MASK
	.align		4
.L_64:
        /*0008*/ 	.byte	0x03, 0x50
        /*000a*/ 	.short	0x0000


	//----- nvinfo : EIATTR_MAXREG_COUNT
	.align		4
        /*000c*/ 	.byte	0x03, 0x1b
        /*000e*/ 	.short	0x00ff


	//----- nvinfo : EIATTR_MERCURY_ISA_VERSION
	.align		4
        /*0010*/ 	.byte	0x03, 0x5f
        /*0012*/ 	.short	0x0101


	//----- nvinfo : EIATTR_VRC_CTA_INIT_COUNT
	.align		4
        /*0014*/ 	.byte	0x02, 0x4a
	.zero		1
	.zero		1


	//----- nvinfo : EIATTR_EXIT_INSTR_OFFSETS
	.align		4
        /*0018*/ 	.byte	0x04, 0x1c
        /*001a*/ 	.short	(.L_66 - .L_65)


	//   ....[0]....
.L_65:
        /*001c*/ 	.word	0x00000010


	//----- nvinfo : EIATTR_SW_WAR
	.align		4
.L_66:
        /*0020*/ 	.byte	0x04, 0x36
        /*0022*/ 	.short	(.L_68 - .L_67)
.L_67:
        /*0024*/ 	.word	0x00000008
.L_68:


//--------------------- .nv.info._Z21transformPointsKernelPfS_S_S_i --------------------------
	.section	.nv.info._Z21transformPointsKernelPfS_S_S_i,"",@"SHT_CUDA_INFO"
	.sectionflags	@""
	.align	4


	//----- nvinfo : EIATTR_CUDA_API_VERSION
	.align		4
        /*0000*/ 	.byte	0x04, 0x37
        /*0002*/ 	.short	(.L_70 - .L_69)
.L_69:
        /*0004*/ 	.word	0x00000082


	//----- nvinfo : EIATTR_KPARAM_INFO
	.align		4
.L_70:
        /*0008*/ 	.byte	0x04, 0x17
        /*000a*/ 	.short	(.L_72 - .L_71)
.L_71:
        /*000c*/ 	.word	0x00000000
        /*0010*/ 	.short	0x0004
        /*0012*/ 	.short	0x0020
        /*0014*/ 	.byte	0x00, 0xf0, 0x11, 0x00


	//----- nvinfo : EIATTR_KPARAM_INFO
	.align		4
.L_72:
        /*0018*/ 	.byte	0x04, 0x17
        /*001a*/ 	.short	(.L_74 - .L_73)
.L_73:
        /*001c*/ 	.word	0x00000000
        /*0020*/ 	.short	0x0003
        /*0022*/ 	.short	0x0018
        /*0024*/ 	.byte	0x00, 0xf5, 0x21, 0x00


	//----- nvinfo : EIATTR_KPARAM_INFO
	.align		4
.L_74:
        /*0028*/ 	.byte	0x04, 0x17
        /*002a*/ 	.short	(.L_76 - .L_75)
.L_75:
        /*002c*/ 	.word	0x00000000
        /*0030*/ 	.short	0x0002
        /*0032*/ 	.short	0x0010
        /*0034*/ 	.byte	0x00, 0xf5, 0x21, 0x00


	//----- nvinfo : EIATTR_KPARAM_INFO
	.align		4
.L_76:
        /*0038*/ 	.byte	0x04, 0x17
        /*003a*/ 	.short	(.L_78 - .L_77)
.L_77:
        /*003c*/ 	.word	0x00000000
        /*0040*/ 	.short	0x0001
        /*0042*/ 	.short	0x0008
        /*0044*/ 	.byte	0x00, 0xf5, 0x21, 0x00


	//----- nvinfo : EIATTR_KPARAM_INFO
	.align		4
.L_78:
        /*0048*/ 	.byte	0x04, 0x17
        /*004a*/ 	.short	(.L_80 - .L_79)
.L_79:
        /*004c*/ 	.word	0x00000000
        /*0050*/ 	.short	0x0000
        /*0052*/ 	.short	0x0000
        /*0054*/ 	.byte	0x00, 0xf5, 0x21, 0x00


	//----- nvinfo : EIATTR_SPARSE_MMA_MASK
	.align		4
.L_80:
        /*0058*/ 	.byte	0x03, 0x50
        /*005a*/ 	.short	0x0000


	//----- nvinfo : EIATTR_MAXREG_COUNT
	.align		4
        /*005c*/ 	.byte	0x03, 0x1b
        /*005e*/ 	.short	0x00ff


	//----- nvinfo : EIATTR_MERCURY_ISA_VERSION
	.align		4
        /*0060*/ 	.byte	0x03, 0x5f
        /*0062*/ 	.short	0x0101


	//----- nvinfo : EIATTR_VRC_CTA_INIT_COUNT
	.align		4
        /*0064*/ 	.byte	0x02, 0x4a
	.zero		1
	.zero		1


	//----- nvinfo : EIATTR_EXIT_INSTR_OFFSETS
	.align		4
        /*0068*/ 	.byte	0x04, 0x1c
        /*006a*/ 	.short	(.L_82 - .L_81)


	//   ....[0]....
.L_81:
        /*006c*/ 	.word	0x00000070


	//   ....[1]....
        /*0070*/ 	.word	0x000005f0


	//----- nvinfo : EIATTR_CRS_STACK_SIZE
	.align		4
.L_82:
        /*0074*/ 	.byte	0x04, 0x1e
        /*0076*/ 	.short	(.L_84 - .L_83)
.L_83:
        /*0078*/ 	.word	0x00000000


	//----- nvinfo : EIATTR_CBANK_PARAM_SIZE
	.align		4
.L_84:
        /*007c*/ 	.byte	0x03, 0x19
        /*007e*/ 	.short	0x0024


	//----- nvinfo : EIATTR_PARAM_CBANK
	.align		4
        /*0080*/ 	.byte	0x04, 0x0a
        /*0082*/ 	.short	(.L_86 - .L_85)
	.align		4
.L_85:
        /*0084*/ 	.word	index@(.nv.constant0._Z21transformPointsKernelPfS_S_S_i)
        /*0088*/ 	.short	0x0380
        /*008a*/ 	.short	0x0024


	//----- nvinfo : EIATTR_SW_WAR
	.align		4
.L_86:
        /*008c*/ 	.byte	0x04, 0x36
        /*008e*/ 	.short	(.L_88 - .L_87)
.L_87:
        /*0090*/ 	.word	0x00000008
.L_88:


//--------------------- .nv.info._Z18rotatePointsKernelPfS_S_ffi --------------------------
	.section	.nv.info._Z18rotatePointsKernelPfS_S_ffi,"",@"SHT_CUDA_INFO"
	.sectionflags	@""
	.align	4


	//----- nvinfo : EIATTR_CUDA_API_VERSION
	.align		4
        /*0000*/ 	.byte	0x04, 0x37
        /*0002*/ 	.short	(.L_90 - .L_89)
.L_89:
        /*0004*/ 	.word	0x00000082


	//----- nvinfo : EIATTR_KPARAM_INFO
	.align		4
.L_90:
        /*0008*/ 	.byte	0x04, 0x17
        /*000a*/ 	.short	(.L_92 - .L_91)
.L_91:
        /*000c*/ 	.word	0x00000000
        /*0010*/ 	.short	0x0005
        /*0012*/ 	.short	0x0020
        /*0014*/ 	.byte	0x00, 0xf0, 0x11, 0x00


	//----- nvinfo : EIATTR_KPARAM_INFO
	.align		4
.L_92:
        /*0018*/ 	.byte	0x04, 0x17
        /*001a*/ 	.short	(.L_94 - .L_93)
.L_93:
        /*001c*/ 	.word	0x00000000
        /*0020*/ 	.short	0x0004
        /*0022*/ 	.short	0x001c
        /*0024*/ 	.byte	0x00, 0xf0, 0x11, 0x00


	//----- nvinfo : EIATTR_KPARAM_INFO
	.align		4
.L_94:
        /*0028*/ 	.byte	0x04, 0x17
        /*002a*/ 	.short	(.L_96 - .L_95)
.L_95:
        /*002c*/ 	.word	0x00000000
        /*0030*/ 	.short	0x0003
        /*0032*/ 	.short	0x0018
        /*0034*/ 	.byte	0x00, 0xf0, 0x11, 0x00


	//----- nvinfo : EIATTR_KPARAM_INFO
	.align		4
.L_96:
        /*0038*/ 	.byte	0x04, 0x17
        /*003a*/ 	.short	(.L_98 - .L_97)
.L_97:
        /*003c*/ 	.word	0x00000000
        /*0040*/ 	.short	0x0002
        /*0042*/ 	.short	0x0010
        /*0044*/ 	.byte	0x00, 0xf5, 0x21, 0x00


	//----- nvinfo : EIATTR_KPARAM_INFO
	.align		4
.L_98:
        /*0048*/ 	.byte	0x04, 0x17
        /*004a*/ 	.short	(.L_100 - .L_99)
.L_99:
        /*004c*/ 	.word	0x00000000
        /*0050*/ 	.short	0x0001
        /*0052*/ 	.short	0x0008
        /*0054*/ 	.byte	0x00, 0xf5, 0x21, 0x00


	//----- nvinfo : EIATTR_KPARAM_INFO
	.align		4
.L_100:
        /*0058*/ 	.byte	0x04, 0x17
        /*005a*/ 	.short	(.L_102 - .L_101)
.L_101:
        /*005c*/ 	.word	0x00000000
        /*0060*/ 	.short	0x0000
        /*0062*/ 	.short	0x0000
        /*0064*/ 	.byte	0x00, 0xf5, 0x21, 0x00


	//----- nvinfo : EIATTR_SPARSE_MMA_MASK
	.align		4
.L_102:
        /*0068*/ 	.byte	0x03, 0x50
        /*006a*/ 	.short	0x0000


	//----- nvinfo : EIATTR_MAXREG_COUNT
	.align		4
        /*006c*/ 	.byte	0x03, 0x1b
        /*006e*/ 	.short	0x00ff


	//----- nvinfo : EIATTR_MERCURY_ISA_VERSION
	.align		4
        /*0070*/ 	.byte	0x03, 0x5f
        /*0072*/ 	.short	0x0101


	//----- nvinfo : EIATTR_VRC_CTA_INIT_COUNT
	.align		4
        /*0074*/ 	.byte	0x02, 0x4a
	.zero		1
	.zero		1


	//----- nvinfo : EIATTR_EXIT_INSTR_OFFSETS
	.align		4
        /*0078*/ 	.byte	0x04, 0x1c
        /*007a*/ 	.short	(.L_104 - .L_103)


	//   ....[0]....
.L_103:
        /*007c*/ 	.word	0x00000070


	//   ....[1]....
        /*0080*/ 	.word	0x00000160


	//----- nvinfo : EIATTR_CBANK_PARAM_SIZE
	.align		4
.L_104:
        /*0084*/ 	.byte	0x03, 0x19
        /*0086*/ 	.short	0x0024


	//----- nvinfo : EIATTR_PARAM_CBANK
	.align		4
        /*0088*/ 	.byte	0x04, 0x0a
        /*008a*/ 	.short	(.L_106 - .L_105)
	.align		4
.L_105:
        /*008c*/ 	.word	index@(.nv.constant0._Z18rotatePointsKernelPfS_S_ffi)
        /*0090*/ 	.short	0x0380
        /*0092*/ 	.short	0x0024


	//----- nvinfo : EIATTR_SW_WAR
	.align		4
.L_106:
        /*0094*/ 	.byte	0x04, 0x36
        /*0096*/ 	.short	(.L_108 - .L_107)
.L_107:
        /*0098*/ 	.word	0x00000008
.L_108:


//--------------------- .nv.callgraph             --------------------------
	.section	.nv.callgraph,"",@"SHT_CUDA_CALLGRAPH"
	.align	4
	.sectionentsize	8
	.align		4
        /*0000*/ 	.word	0x00000000
	.align		4
        /*0004*/ 	.word	0xffffffff
	.align		4
        /*0008*/ 	.word	0x00000000
	.align		4
        /*000c*/ 	.word	0xfffffffe
	.align		4
        /*0010*/ 	.word	0x00000000
	.align		4
        /*0014*/ 	.word	0xfffffffd
	.align		4
        /*0018*/ 	.word	0x00000000
	.align		4
        /*001c*/ 	.word	0xfffffffc


//--------------------- .nv.constant4             --------------------------
	.section	.nv.constant4,"a",@progbits
	.align	8
	.align		8
.nv.constant4:
        /*0000*/ 	.dword	_ZN34_INTERNAL_be6a7e77_4_k_cu_ce3b98c84cuda3std3__45__cpo5beginE
	.align		8
        /*0008*/ 	.dword	_ZN34_INTERNAL_be6a7e77_4_k_cu_ce3b98c84cuda3std3__45__cpo3endE
	.align		8
        /*0010*/ 	.dword	_ZN34_INTERNAL_be6a7e77_4_k_cu_ce3b98c84cuda3std3__45__cpo6cbeginE
	.align		8
        /*0018*/ 	.dword	_ZN34_INTERNAL_be6a7e77_4_k_cu_ce3b98c84cuda3std3__45__cpo4cendE
	.align		8
        /*0020*/ 	.dword	_ZN34_INTERNAL_be6a7e77_4_k_cu_ce3b98c84cuda3std3__45__cpo6rbeginE
	.align		8
        /*0028*/ 	.dword	_ZN34_INTERNAL_be6a7e77_4_k_cu_ce3b98c84cuda3std3__45__cpo4rendE
	.align		8
        /*0030*/ 	.dword	_ZN34_INTERNAL_be6a7e77_4_k_cu_ce3b98c84cuda3std3__45__cpo7crbeginE
	.align		8
        /*0038*/ 	.dword	_ZN34_INTERNAL_be6a7e77_4_k_cu_ce3b98c84cuda3std3__45__cpo5crendE
	.align		8
        /*0040*/ 	.dword	_ZN34_INTERNAL_be6a7e77_4_k_cu_ce3b98c84cuda3std3__436_GLOBAL__N__be6a7e77_4_k_cu_ce3b98c86ignoreE
	.align		8
        /*0048*/ 	.dword	_ZN34_INTERNAL_be6a7e77_4_k_cu_ce3b98c84cuda3std3__419piecewise_constructE
	.align		8
        /*0050*/ 	.dword	_ZN34_INTERNAL_be6a7e77_4_k_cu_ce3b98c84cuda3std3__48in_placeE
	.align		8
        /*0058*/ 	.dword	_ZN34_INTERNAL_be6a7e77_4_k_cu_ce3b98c84cuda3std3__420unreachable_sentinelE
	.align		8
        /*0060*/ 	.dword	_ZN34_INTERNAL_be6a7e77_4_k_cu_ce3b98c84cuda3std3__47nulloptE
	.align		8
        /*0068*/ 	.dword	_ZN34_INTERNAL_be6a7e77_4_k_cu_ce3b98c84cuda3std3__48unexpectE
	.align		8
        /*0070*/ 	.dword	_ZN34_INTERNAL_be6a7e77_4_k_cu_ce3b98c84cuda3std6ranges3__45__cpo4swapE
	.align		8
        /*0078*/ 	.dword	_ZN34_INTERNAL_be6a7e77_4_k_cu_ce3b98c84cuda3std6ranges3__45__cpo9iter_moveE
	.align		8
        /*0080*/ 	.dword	_ZN34_INTERNAL_be6a7e77_4_k_cu_ce3b98c84cuda3std6ranges3__45__cpo5beginE
	.align		8
        /*0088*/ 	.dword	_ZN34_INTERNAL_be6a7e77_4_k_cu_ce3b98c84cuda3std6ranges3__45__cpo3endE
	.align		8
        /*0090*/ 	.dword	_ZN34_INTERNAL_be6a7e77_4_k_cu_ce3b98c84cuda3std6ranges3__45__cpo6cbeginE
	.align		8
        /*0098*/ 	.dword	_ZN34_INTERNAL_be6a7e77_4_k_cu_ce3b98c84cuda3std6ranges3__45__cpo4cendE
	.align		8
        /*00a0*/ 	.dword	_ZN34_INTERNAL_be6a7e77_4_k_cu_ce3b98c84cuda3std6ranges3__45__cpo7advanceE
	.align		8
        /*00a8*/ 	.dword	_ZN34_INTERNAL_be6a7e77_4_k_cu_ce3b98c84cuda3std6ranges3__45__cpo9iter_swapE
	.align		8
        /*00b0*/ 	.dword	_ZN34_INTERNAL_be6a7e77_4_k_cu_ce3b98c84cuda3std6ranges3__45__cpo4nextE
	.align		8
        /*00b8*/ 	.dword	_ZN34_INTERNAL_be6a7e77_4_k_cu_ce3b98c84cuda3std6ranges3__45__cpo4prevE
	.align		8
        /*00c0*/ 	.dword	_ZN34_INTERNAL_be6a7e77_4_k_cu_ce3b98c84cuda3std6ranges3__45__cpo4dataE
	.align		8
        /*00c8*/ 	.dword	_ZN34_INTERNAL_be6a7e77_4_k_cu_ce3b98c84cuda3std6ranges3__45__cpo5cdataE
	.align		8
        /*00d0*/ 	.dword	_ZN34_INTERNAL_be6a7e77_4_k_cu_ce3b98c84cuda3std6ranges3__45__cpo4sizeE
	.align		8
        /*00d8*/ 	.dword	_ZN34_INTERNAL_be6a7e77_4_k_cu_ce3b98c84cuda3std6ranges3__45__cpo5ssizeE
	.align		8
        /*00e0*/ 	.dword	_ZN34_INTERNAL_be6a7e77_4_k_cu_ce3b98c84cuda3std6ranges3__45__cpo8distanceE
	.align		8
        /*00e8*/ 	.dword	_ZN34_INTERNAL_be6a7e77_4_k_cu_ce3b98c86thrust24THRUST_300001_SM_1000_NS8cuda_cub3parE
	.align		8
        /*00f0*/ 	.dword	_ZN34_INTERNAL_be6a7e77_4_k_cu_ce3b98c86thrust24THRUST_300001_SM_1000_NS8cuda_cub10par_nosyncE
	.align		8
        /*00f8*/ 	.dword	_ZN34_INTERNAL_be6a7e77_4_k_cu_ce3b98c86thrust24THRUST_300001_SM_1000_NS6system6detail10sequential3seqE
	.align		8
        /*0100*/ 	.dword	_ZN34_INTERNAL_be6a7e77_4_k_cu_ce3b98c86thrust24THRUST_300001_SM_1000_NS12placeholders2_1E
	.align		8
        /*0108*/ 	.dword	_ZN34_INTERNAL_be6a7e77_4_k_cu_ce3b98c86thrust24THRUST_300001_SM_1000_NS12placeholders2_2E
	.align		8
        /*0110*/ 	.dword	_ZN34_INTERNAL_be6a7e77_4_k_cu_ce3b98c86thrust24THRUST_300001_SM_1000_NS12placeholders2_3E
	.align		8
        /*0118*/ 	.dword	_ZN34_INTERNAL_be6a7e77_4_k_cu_ce3b98c86thrust24THRUST_300001_SM_1000_NS12placeholders2_4E
	.align		8
        /*0120*/ 	.dword	_ZN34_INTERNAL_be6a7e77_4_k_cu_ce3b98c86thrust24THRUST_300001_SM_1000_NS12placeholders2_5E
	.align		8
        /*0128*/ 	.dword	_ZN34_INTERNAL_be6a7e77_4_k_cu_ce3b98c86thrust24THRUST_300001_SM_1000_NS12placeholders2_6E
	.align		8
        /*0130*/ 	.dword	_ZN34_INTERNAL_be6a7e77_4_k_cu_ce3b98c86thrust24THRUST_300001_SM_1000_NS12placeholders2_7E
	.align		8
        /*0138*/ 	.dword	_ZN34_INTERNAL_be6a7e77_4_k_cu_ce3b98c86thrust24THRUST_300001_SM_1000_NS12placeholders2_8E
	.align		8
        /*0140*/ 	.dword	_ZN34_INTERNAL_be6a7e77_4_k_cu_ce3b98c86thrust24THRUST_300001_SM_1000_NS12placeholders2_9E
	.align		8
        /*0148*/ 	.dword	_ZN34_INTERNAL_be6a7e77_4_k_cu_ce3b98c86thrust24THRUST_300001_SM_1000_NS12placeholders3_10E
	.align		8
        /*0150*/ 	.dword	_ZN34_INTERNAL_be6a7e77_4_k_cu_ce3b98c86thrust24THRUST_300001_SM_1000_NS3seqE


//--------------------- .text._ZN3cub18CUB_300001_SM_10006detail11EmptyKernelIvEEvv --------------------------
	.section	.text._ZN3cub18CUB_300001_SM_10006detail11EmptyKernelIvEEvv,"ax",@progbits
	.align	128
        .global         _ZN3cub18CUB_300001_SM_10006detail11EmptyKernelIvEEvv
        .type           _ZN3cub18CUB_300001_SM_10006detail11EmptyKernelIvEEvv,@function
        .size           _ZN3cub18CUB_300001_SM_10006detail11EmptyKernelIvEEvv,(.L_x_21 - _ZN3cub18CUB_300001_SM_10006detail11EmptyKernelIvEEvv)
        .other          _ZN3cub18CUB_300001_SM_10006detail11EmptyKernelIvEEvv,@"STO_CUDA_ENTRY STV_DEFAULT"
_ZN3cub18CUB_300001_SM_10006detail11EmptyKernelIvEEvv:
.text._ZN3cub18CUB_300001_SM_10006detail11EmptyKernelIvEEvv:
[----:B------:R-:W-:Y:S01]  /*0000*/  LDC R1, c[0x0][0x37c] ;  /* 0x0000df00ff017b82 */ /* 0x000fe20000000800 */
[----:B------:R-:W-:Y:S05]  /*0010*/  EXIT ;  /* 0x000000000000794d */ /* 0x000fea0003800000 */
.L_x_0:
[----:B------:R-:W-:-:S00]  /*0020*/  BRA `(.L_x_0) ;  /* 0xfffffffc00fc7947 */ /* 0x000fc0000383ffff */
[----:B------:R-:W-:-:S00]  /*0030*/  NOP ;  /* 0x0000000000007918 */ /* 0x000fc00000000000 */
        /* <DEDUP_REMOVED lines=12> */
.L_x_21:


//--------------------- .text._Z21transformPointsKernelPfS_S_S_i --------------------------
	.section	.text._Z21transformPointsKernelPfS_S_S_i,"ax",@progbits
	.align	128
        .global         _Z21transformPointsKernelPfS_S_S_i
        .type           _Z21transformPointsKernelPfS_S_S_i,@function
        .size           _Z21transformPointsKernelPfS_S_S_i,(.L_x_20 - _Z21transformPointsKernelPfS_S_S_i)
        .other          _Z21transformPointsKernelPfS_S_S_i,@"STO_CUDA_ENTRY STV_DEFAULT"
_Z21transformPointsKernelPfS_S_S_i:
.text._Z21transformPointsKernelPfS_S_S_i:
[----:B------:R-:W-:Y:S01]  /*0000*/  LDC R1, c[0x0][0x37c] ;  /* 0x0000df00ff017b82 */ /* 0x000fe20000000800 */
[----:B------:R-:W0:Y:S07]  /*0010*/  S2R R0, SR_TID.X ;  /* 0x0000000000007919 */ /* 0x000e2e0000002100 */
[----:B------:R-:W0:Y:S01]  /*0020*/  S2UR UR4, SR_CTAID.X ;  /* 0x00000000000479c3 */ /* 0x000e220000002500 */
[----:B------:R-:W1:Y:S07]  /*0030*/  LDCU UR5, c[0x0][0x3a0] ;  /* 0x00007400ff0577ac */ /* 0x000e6e0008000800 */
[----:B------:R-:W0:Y:S02]  /*0040*/  LDC R13, c[0x0][0x360] ;  /* 0x0000d800ff0d7b82 */ /* 0x000e240000000800 */
[----:B0-----:R-:W-:-:S05]  /*0050*/  IMAD R13, R13, UR4, R0 ;  /* 0x000000040d0d7c24 */ /* 0x001fca000f8e0200 */
[----:B-1----:R-:W-:-:S13]  /*0060*/  ISETP.GE.AND P0, PT, R13, UR5, PT ;  /* 0x000000050d007c0c */ /* 0x002fda000bf06270 */
[----:B------:R-:W-:Y:S05]  /*0070*/  @P0 EXIT ;  /* 0x000000000000094d */ /* 0x000fea0003800000 */
[----:B------:R-:W0:Y:S01]  /*0080*/  LDC.64 R6, c[0x0][0x388] ;  /* 0x0000e200ff067b82 */ /* 0x000e220000000a00 */
[----:B------:R-:W1:Y:S07]  /*0090*/  LDCU.64 UR4, c[0x0][0x358] ;  /* 0x00006b00ff0477ac */ /* 0x000e6e0008000a00 */
[----:B------:R-:W2:Y:S08]  /*00a0*/  LDC.64 R8, c[0x0][0x380] ;  /* 0x0000e000ff087b82 */ /* 0x000eb00000000a00 */
[----:B------:R-:W3:Y:S08]  /*00b0*/  LDC.64 R2, c[0x0][0x398] ;  /* 0x0000e600ff027b82 */ /* 0x000ef00000000a00 */
[----:B------:R-:W4:Y:S01]  /*00c0*/  LDC.64 R10, c[0x0][0x390] ;  /* 0x0000e400ff0a7b82 */ /* 0x000f220000000a00 */
[----:B0-----:R-:W-:-:S05]  /*00d0*/  IMAD.WIDE R6, R13, 0x4, R6 ;  /* 0x000000040d067825 */ /* 0x001fca00078e0206 */
[----:B-1----:R-:W5:Y:S01]  /*00e0*/  LDG.E R0, desc[UR4][R6.64] ;  /* 0x0000000406007981 */ /* 0x002f62000c1e1900 */
[----:B--2---:R-:W-:-:S05]  /*00f0*/  IMAD.WIDE R8, R13, 0x4, R8 ;  /* 0x000000040d087825 */ /* 0x004fca00078e0208 */
[----:B------:R-:W2:Y:S04]  /*0100*/  LDG.E R15, desc[UR4][R8.64] ;  /* 0x00000004080f7981 */ /* 0x000ea8000c1e1900 */
[----:B---3--:R-:W5:Y:S04]  /*0110*/  LDG.E R5, desc[UR4][R2.64+0x34] ;  /* 0x0000340402057981 */ /* 0x008f68000c1e1900 */
[----:B------:R-:W2:Y:S01]  /*0120*/  LDG.E R26, desc[UR4][R2.64+0x30] ;  /* 0x00003004021a7981 */ /* 0x000ea2000c1e1900 */
[----:B----4-:R-:W-:-:S03]  /*0130*/  IMAD.WIDE R10, R13, 0x4, R10 ;  /* 0x000000040d0a7825 */ /* 0x010fc600078e020a */
[----:B------:R-:W3:Y:S04]  /*0140*/  LDG.E R27, desc[UR4][R2.64+0x38] ;  /* 0x00003804021b7981 */ /* 0x000ee8000c1e1900 */
[----:B------:R-:W3:Y:S04]  /*0150*/  LDG.E R13, desc[UR4][R10.64] ;  /* 0x000000040a0d7981 */ /* 0x000ee8000c1e1900 */
[----:B------:R-:W4:Y:S04]  /*0160*/  LDG.E R25, desc[UR4][R2.64+0x3c] ;  /* 0x00003c0402197981 */ /* 0x000f28000c1e1900 */
        /* <DEDUP_REMOVED lines=11> */
[----:B------:R0:W4:Y:S01]  /*0220*/  LDG.E R19, desc[UR4][R2.64+0x2c] ;  /* 0x00002c0402137981 */ /* 0x000122000c1e1900 */
[----:B------:R-:W-:Y:S01]  /*0230*/  BSSY.RECONVERGENT B0, `(.L_x_1) ;  /* 0x000001c000007945 */ /* 0x000fe20003800200 */
[----:B-----5:R-:W-:-:S04]  /*0240*/  FMUL R28, R0, R5 ;  /* 0x00000005001c7220 */ /* 0x020fc80000400000 */
[----:B--2---:R-:W-:-:S04]  /*0250*/  FFMA R26, R15, R26, R28 ;  /* 0x0000001a0f1a7223 */ /* 0x004fc8000000001c */
[----:B---3--:R-:W-:-:S04]  /*0260*/  FFMA R26, R13, R27, R26 ;  /* 0x0000001b0d1a7223 */ /* 0x008fc8000000001a */
[----:B----4-:R-:W-:-:S04]  /*0270*/  FADD R5, R26, R25 ;  /* 0x000000191a057221 */ /* 0x010fc80000000000 */
[----:B------:R-:W1:Y:S01]  /*0280*/  MUFU.RCP R26, R5 ;  /* 0x00000005001a7308 */ /* 0x000e620000001000 */
[----:B------:R-:W-:-:S04]  /*0290*/  FMUL R28, R0, R23 ;  /* 0x00000017001c7220 */ /* 0x000fc80000400000 */
[----:B------:R-:W-:-:S04]  /*02a0*/  FFMA R24, R15, R24, R28 ;  /* 0x000000180f187223 */ /* 0x000fc8000000001c */
[----:B------:R-:W-:Y:S01]  /*02b0*/  FFMA R23, R13, R22, R24 ;  /* 0x000000160d177223 */ /* 0x000fe20000000018 */
[C---:B------:R-:W-:Y:S01]  /*02c0*/  FMUL R22, R0.reuse, R17 ;  /* 0x0000001100167220 */ /* 0x040fe20000400000 */
[----:B------:R-:W-:Y:S02]  /*02d0*/  FMUL R21, R0, R21 ;  /* 0x0000001500157220 */ /* 0x000fe40000400000 */
[----:B------:R-:W-:Y:S01]  /*02e0*/  FADD R0, R23, R20 ;  /* 0x0000001417007221 */ /* 0x000fe20000000000 */
[----:B-1----:R-:W-:-:S03]  /*02f0*/  FFMA R25, -R5, R26, 1 ;  /* 0x3f80000005197423 */ /* 0x002fc6000000011a */
[----:B------:R-:W1:Y:S01]  /*0300*/  FCHK P0, R0, R5 ;  /* 0x0000000500007302 */ /* 0x000e620000000000 */
[----:B------:R-:W-:Y:S01]  /*0310*/  FFMA R25, R26, R25, R26 ;  /* 0x000000191a197223 */ /* 0x000fe2000000001a */
[C---:B------:R-:W-:Y:S01]  /*0320*/  FFMA R18, R15.reuse, R18, R22 ;  /* 0x000000120f127223 */ /* 0x040fe20000000016 */
[----:B------:R-:W-:Y:S02]  /*0330*/  FFMA R21, R15, R16, R21 ;  /* 0x000000100f157223 */ /* 0x000fe40000000015 */
[----:B------:R-:W-:Y:S01]  /*0340*/  FFMA R16, R0, R25, RZ ;  /* 0x0000001900107223 */ /* 0x000fe200000000ff */
[----:B0-----:R-:W-:-:S03]  /*0350*/  FFMA R3, R13, R12, R18 ;  /* 0x0000000c0d037223 */ /* 0x001fc60000000012 */
[----:B------:R-:W-:Y:S01]  /*0360*/  FFMA R12, -R5, R16, R0 ;  /* 0x00000010050c7223 */ /* 0x000fe20000000100 */
[----:B------:R-:W-:-:S03]  /*0370*/  FFMA R2, R13, R14, R21 ;  /* 0x0000000e0d027223 */ /* 0x000fc60000000015 */
[----:B------:R-:W-:Y:S01]  /*0380*/  FFMA R25, R25, R12, R16 ;  /* 0x0000000c19197223 */ /* 0x000fe20000000010 */
[----:B------:R-:W-:Y:S01]  /*0390*/  FADD R3, R3, R4 ;  /* 0x0000000403037221 */ /* 0x000fe20000000000 */
[----:B------:R-:W-:Y:S01]  /*03a0*/  FADD R2, R2, R19 ;  /* 0x0000001302027221 */ /* 0x000fe20000000000 */
[----:B-1----:R-:W-:Y:S06]  /*03b0*/  @!P0 BRA `(.L_x_2) ;  /* 0x00000000000c8947 */ /* 0x002fec0003800000 */
[----:B------:R-:W-:-:S07]  /*03c0*/  MOV R4, 0x3e0 ;  /* 0x000003e000047802 */ /* 0x000fce0000000f00 */
[----:B------:R-:W-:Y:S05]  /*03d0*/  CALL.REL.NOINC `($__internal_0_$__cuda_sm3x_div_rn_noftz_f32_slowpath) ;  /* 0x0000000000887944 */ /* 0x000fea0003c00000 */
[----:B------:R-:W-:-:S07]  /*03e0*/  IMAD.MOV.U32 R25, RZ, RZ, R0 ;  /* 0x000000ffff197224 */ /* 0x000fce00078e0000 */
.L_x_2:
[----:B------:R-:W-:Y:S05]  /*03f0*/  BSYNC.RECONVERGENT B0 ;  /* 0x0000000000007941 */ /* 0x000fea0003800200 */
.L_x_1:
[----:B------:R-:W0:Y:S01]  /*0400*/  MUFU.RCP R0, R5 ;  /* 0x0000000500007308 */ /* 0x000e220000001000 */
[----:B------:R1:W-:Y:S01]  /*0410*/  STG.E desc[UR4][R8.64], R25 ;  /* 0x0000001908007986 */ /* 0x0003e2000c101904 */
[----:B------:R-:W-:Y:S06]  /*0420*/  BSSY.RECONVERGENT B0, `(.L_x_3) ;  /* 0x000000c000007945 */ /* 0x000fec0003800200 */
[----:B------:R-:W2:Y:S01]  /*0430*/  FCHK P0, R3, R5 ;  /* 0x0000000503007302 */ /* 0x000ea20000000000 */
[----:B0-----:R-:W-:-:S04]  /*0440*/  FFMA R13, -R5, R0, 1 ;  /* 0x3f800000050d7423 */ /* 0x001fc80000000100 */
[----:B------:R-:W-:-:S04]  /*0450*/  FFMA R15, R0, R13, R0 ;  /* 0x0000000d000f7223 */ /* 0x000fc80000000000 */
[----:B------:R-:W-:-:S04]  /*0460*/  FFMA R0, R3, R15, RZ ;  /* 0x0000000f03007223 */ /* 0x000fc800000000ff */
[----:B------:R-:W-:-:S04]  /*0470*/  FFMA R13, -R5, R0, R3 ;  /* 0x00000000050d7223 */ /* 0x000fc80000000103 */
[----:B------:R-:W-:Y:S01]  /*0480*/  FFMA R13, R15, R13, R0 ;  /* 0x0000000d0f0d7223 */ /* 0x000fe20000000000 */
[----:B-12---:R-:W-:Y:S06]  /*0490*/  @!P0 BRA `(.L_x_4) ;  /* 0x0000000000108947 */ /* 0x006fec0003800000 */
[----:B------:R-:W-:Y:S02]  /*04a0*/  MOV R0, R3 ;  /* 0x0000000300007202 */ /* 0x000fe40000000f00 */
[----:B------:R-:W-:-:S07]  /*04b0*/  MOV R4, 0x4d0 ;  /* 0x000004d000047802 */ /* 0x000fce0000000f00 */
[----:B------:R-:W-:Y:S05]  /*04c0*/  CALL.REL.NOINC `($__internal_0_$__cuda_sm3x_div_rn_noftz_f32_slowpath) ;  /* 0x00000000004c7944 */ /* 0x000fea0003c00000 */
[----:B------:R-:W-:-:S07]  /*04d0*/  IMAD.MOV.U32 R13, RZ, RZ, R0 ;  /* 0x000000ffff0d7224 */ /* 0x000fce00078e0000 */
.L_x_4:
[----:B------:R-:W-:Y:S05]  /*04e0*/  BSYNC.RECONVERGENT B0 ;  /* 0x0000000000007941 */ /* 0x000fea0003800200 */
.L_x_3:
        /* <DEDUP_REMOVED lines=14> */
.L_x_6:
[----:B------:R-:W-:Y:S05]  /*05d0*/  BSYNC.RECONVERGENT B0 ;  /* 0x0000000000007941 */ /* 0x000fea0003800200 */
.L_x_5:
[----:B------:R-:W-:Y:S01]  /*05e0*/  STG.E desc[UR4][R10.64], R3 ;  /* 0x000000030a007986 */ /* 0x000fe2000c101904 */
[----:B------:R-:W-:Y:S05]  /*05f0*/  EXIT ;  /* 0x000000000000794d */ /* 0x000fea0003800000 */
        .weak           $__internal_0_$__cuda_sm3x_div_rn_noftz_f32_slowpath
        .type           $__internal_0_$__cuda_sm3x_div_rn_noftz_f32_slowpath,@function
        .size           $__internal_0_$__cuda_sm3x_div_rn_noftz_f32_slowpath,(.L_x_20 - $__internal_0_$__cuda_sm3x_div_rn_noftz_f32_slowpath)
$__internal_0_$__cuda_sm3x_div_rn_noftz_f32_slowpath:
[----:B------:R-:W-:Y:S01]  /*0600*/  SHF.R.U32.HI R13, RZ, 0x17, R5 ;  /* 0x00000017ff0d7819 */ /* 0x000fe20000011605 */
[----:B------:R-:W-:Y:S01]  /*0610*/  BSSY.RECONVERGENT B1, `(.L_x_7) ;  /* 0x0000063000017945 */ /* 0x000fe20003800200 */
[----:B------:R-:W-:Y:S02]  /*0620*/  SHF.R.U32.HI R12, RZ, 0x17, R0 ;  /* 0x00000017ff0c7819 */ /* 0x000fe40000011600 */
[----:B------:R-:W-:Y:S02]  /*0630*/  LOP3.LUT R13, R13, 0xff, RZ, 0xc0, !PT ;  /* 0x000000ff0d0d7812 */ /* 0x000fe400078ec0ff */
[----:B------:R-:W-:Y:S02]  /*0640*/  LOP3.LUT R18, R12, 0xff, RZ, 0xc0, !PT ;  /* 0x000000ff0c127812 */ /* 0x000fe400078ec0ff */
[----:B------:R-:W-:Y:S02]  /*0650*/  IADD3 R16, PT, PT, R13, -0x1, RZ ;  /* 0xffffffff0d107810 */ /* 0x000fe40007ffe0ff */
[----:B------:R-:W-:Y:S01]  /*0660*/  MOV R15, R5 ;  /* 0x00000005000f7202 */ /* 0x000fe20000000f00 */
[----:B------:R-:W-:Y:S01]  /*0670*/  VIADD R14, R18, 0xffffffff ;  /* 0xffffffff120e7836 */ /* 0x000fe20000000000 */
[----:B------:R-:W-:-:S04]  /*0680*/  ISETP.GT.U32.AND P0, PT, R16, 0xfd, PT ;  /* 0x000000fd1000780c */ /* 0x000fc80003f04070 */
[----:B------:R-:W-:-:S13]  /*0690*/  ISETP.GT.U32.OR P0, PT, R14, 0xfd, P0 ;  /* 0x000000fd0e00780c */ /* 0x000fda0000704470 */
[----:B------:R-:W-:Y:S01]  /*06a0*/  @!P0 IMAD.MOV.U32 R12, RZ, RZ, RZ ;  /* 0x000000ffff0c8224 */ /* 0x000fe200078e00ff */
[----:B------:R-:W-:Y:S06]  /*06b0*/  @!P0 BRA `(.L_x_8) ;  /* 0x00000000005c8947 */ /* 0x000fec0003800000 */
[----:B------:R-:W-:Y:S02]  /*06c0*/  FSETP.GTU.FTZ.AND P0, PT, |R0|, +INF , PT ;  /* 0x7f8000000000780b */ /* 0x000fe40003f1c200 */
[----:B------:R-:W-:-:S04]  /*06d0*/  FSETP.GTU.FTZ.AND P1, PT, |R5|, +INF , PT ;  /* 0x7f8000000500780b */ /* 0x000fc80003f3c200 */
[----:B------:R-:W-:-:S13]  /*06e0*/  PLOP3.LUT P0, PT, P0, P1, PT, 0xf8, 0x8f ;  /* 0x00000000008f781c */ /* 0x000fda0000703f70 */
[----:B------:R-:W-:Y:S05]  /*06f0*/  @P0 BRA `(.L_x_9) ;  /* 0x00000004004c0947 */ /* 0x000fea0003800000 */
[----:B------:R-:W-:-:S13]  /*0700*/  LOP3.LUT P0, RZ, R15, 0x7fffffff, R0, 0xc8, !PT ;  /* 0x7fffffff0fff7812 */ /* 0x000fda000780c800 */
[----:B------:R-:W-:Y:S05]  /*0710*/  @!P0 BRA `(.L_x_10) ;  /* 0x00000004003c8947 */ /* 0x000fea0003800000 */
[C---:B------:R-:W-:Y:S02]  /*0720*/  FSETP.NEU.FTZ.AND P2, PT, |R0|.reuse, +INF , PT ;  /* 0x7f8000000000780b */ /* 0x040fe40003f5d200 */
[----:B------:R-:W-:Y:S02]  /*0730*/  FSETP.NEU.FTZ.AND P1, PT, |R5|, +INF , PT ;  /* 0x7f8000000500780b */ /* 0x000fe40003f3d200 */
[----:B------:R-:W-:-:S11]  /*0740*/  FSETP.NEU.FTZ.AND P0, PT, |R0|, +INF , PT ;  /* 0x7f8000000000780b */ /* 0x000fd60003f1d200 */
[----:B------:R-:W-:Y:S05]  /*0750*/  @!P1 BRA !P2, `(.L_x_10) ;  /* 0x00000004002c9947 */ /* 0x000fea0005000000 */
[----:B------:R-:W-:-:S04]  /*0760*/  LOP3.LUT P2, RZ, R0, 0x7fffffff, RZ, 0xc0, !PT ;  /* 0x7fffffff00ff7812 */ /* 0x000fc8000784c0ff */
[----:B------:R-:W-:-:S13]  /*0770*/  PLOP3.LUT P1, PT, P1, P2, PT, 0x2f, 0xf2 ;  /* 0x0000000000f2781c */ /* 0x000fda0000f24577 */
[----:B------:R-:W-:Y:S05]  /*0780*/  @P1 BRA `(.L_x_11) ;  /* 0x0000000400181947 */ /* 0x000fea0003800000 */
[----:B------:R-:W-:-:S04]  /*0790*/  LOP3.LUT P1, RZ, R15, 0x7fffffff, RZ, 0xc0, !PT ;  /* 0x7fffffff0fff7812 */ /* 0x000fc8000782c0ff */
[----:B------:R-:W-:-:S13]  /*07a0*/  PLOP3.LUT P0, PT, P0, P1, PT, 0x2f, 0xf2 ;  /* 0x0000000000f2781c */ /* 0x000fda0000702577 */
[----:B------:R-:W-:Y:S05]  /*07b0*/  @P0 BRA `(.L_x_12) ;  /* 0x0000000400000947 */ /* 0x000fea0003800000 */
[----:B------:R-:W-:Y:S02]  /*07c0*/  ISETP.GE.AND P0, PT, R14, RZ, PT ;  /* 0x000000ff0e00720c */ /* 0x000fe40003f06270 */
[----:B------:R-:W-:-:S11]  /*07d0*/  ISETP.GE.AND P1, PT, R16, RZ, PT ;  /* 0x000000ff1000720c */ /* 0x000fd60003f26270 */
[----:B------:R-:W-:Y:S01]  /*07e0*/  @P0 MOV R12, RZ ;  /* 0x000000ff000c0202 */ /* 0x000fe20000000f00 */
[----:B------:R-:W-:Y:S02]  /*07f0*/  @!P0 IMAD.MOV.U32 R12, RZ, RZ, -0x40 ;  /* 0xffffffc0ff0c8424 */ /* 0x000fe400078e00ff */
[----:B------:R-:W-:Y:S01]  /*0800*/  @!P0 FFMA R0, R0, 1.84467440737095516160e+19, RZ ;  /* 0x5f80000000008823 */ /* 0x000fe200000000ff */
[----:B------:R-:W-:Y:S02]  /*0810*/  @!P1 FFMA R15, R5, 1.84467440737095516160e+19, RZ ;  /* 0x5f800000050f9823 */ /* 0x000fe400000000ff */
[----:B------:R-:W-:-:S07]  /*0820*/  @!P1 IADD3 R12, PT, PT, R12, 0x40, RZ ;  /* 0x000000400c0c9810 */ /* 0x000fce0007ffe0ff */
.L_x_8:
[----:B------:R-:W-:Y:S01]  /*0830*/  LEA R14, R13, 0xc0800000, 0x17 ;  /* 0xc08000000d0e7811 */ /* 0x000fe200078eb8ff */
[----:B------:R-:W-:Y:S04]  /*0840*/  BSSY.RECONVERGENT B2, `(.L_x_13) ;  /* 0x0000036000027945 */ /* 0x000fe80003800200 */
[----:B------:R-:W-:Y:S01]  /*0850*/  IMAD.IADD R16, R15, 0x1, -R14 ;  /* 0x000000010f107824 */ /* 0x000fe200078e0a0e */
[----:B------:R-:W-:-:S03]  /*0860*/  IADD3 R14, PT, PT, R18, -0x7f, RZ ;  /* 0xffffff81120e7810 */ /* 0x000fc60007ffe0ff */
[----:B------:R-:W0:Y:S01]  /*0870*/  MUFU.RCP R15, R16 ;  /* 0x00000010000f7308 */ /* 0x000e220000001000 */
[----:B------:R-:W-:Y:S01]  /*0880*/  FADD.FTZ R17, -R16, -RZ ;  /* 0x800000ff10117221 */ /* 0x000fe20000010100 */
[----:B------:R-:W-:-:S03]  /*0890*/  IMAD R0, R14, -0x800000, R0 ;  /* 0xff8000000e007824 */ /* 0x000fc600078e0200 */
[----:B0-----:R-:W-:-:S04]  /*08a0*/  FFMA R18, R15, R17, 1 ;  /* 0x3f8000000f127423 */ /* 0x001fc80000000011 */
[----:B------:R-:W-:-:S04]  /*08b0*/  FFMA R15, R15, R18, R15 ;  /* 0x000000120f0f7223 */ /* 0x000fc8000000000f */
[----:B------:R-:W-:-:S04]  /*08c0*/  FFMA R18, R0, R15, RZ ;  /* 0x0000000f00127223 */ /* 0x000fc800000000ff */
[----:B------:R-:W-:-:S04]  /*08d0*/  FFMA R19, R17, R18, R0 ;  /* 0x0000001211137223 */ /* 0x000fc80000000000 */
[----:B------:R-:W-:-:S04]  /*08e0*/  FFMA R18, R15, R19, R18 ;  /* 0x000000130f127223 */ /* 0x000fc80000000012 */
[----:B------:R-:W-:Y:S01]  /*08f0*/  FFMA R19, R17, R18, R0 ;  /* 0x0000001211137223 */ /* 0x000fe20000000000 */
[----:B------:R-:W-:-:S03]  /*0900*/  IADD3 R17, PT, PT, R14, 0x7f, -R13 ;  /* 0x0000007f0e117810 */ /* 0x000fc60007ffe80d */
[----:B------:R-:W-:Y:S02]  /*0910*/  FFMA R0, R15, R19, R18 ;  /* 0x000000130f007223 */ /* 0x000fe40000000012 */
[----:B------:R-:W-:-:S03]  /*0920*/  IMAD.IADD R17, R17, 0x1, R12 ;  /* 0x0000000111117824 */ /* 0x000fc600078e020c */
[----:B------:R-:W-:-:S04]  /*0930*/  SHF.R.U32.HI R13, RZ, 0x17, R0 ;  /* 0x00000017ff0d7819 */ /* 0x000fc80000011600 */
[----:B------:R-:W-:-:S04]  /*0940*/  LOP3.LUT R13, R13, 0xff, RZ, 0xc0, !PT ;  /* 0x000000ff0d0d7812 */ /* 0x000fc800078ec0ff */
[----:B------:R-:W-:-:S05]  /*0950*/  IADD3 R16, PT, PT, R13, R17, RZ ;  /* 0x000000110d107210 */ /* 0x000fca0007ffe0ff */
[----:B------:R-:W-:-:S05]  /*0960*/  VIADD R12, R16, 0xffffffff ;  /* 0xffffffff100c7836 */ /* 0x000fca0000000000 */
[----:B------:R-:W-:-:S13]  /*0970*/  ISETP.GE.U32.AND P0, PT, R12, 0xfe, PT ;  /* 0x000000fe0c00780c */ /* 0x000fda0003f06070 */
[----:B------:R-:W-:Y:S05]  /*0980*/  @!P0 BRA `(.L_x_14) ;  /* 0x0000000000808947 */ /* 0x000fea0003800000 */
[----:B------:R-:W-:-:S13]  /*0990*/  ISETP.GT.AND P0, PT, R16, 0xfe, PT ;  /* 0x000000fe1000780c */ /* 0x000fda0003f04270 */
[----:B------:R-:W-:Y:S05]  /*09a0*/  @P0 BRA `(.L_x_15) ;  /* 0x00000000006c0947 */ /* 0x000fea0003800000 */
[----:B------:R-:W-:-:S13]  /*09b0*/  ISETP.GE.AND P0, PT, R16, 0x1, PT ;  /* 0x000000011000780c */ /* 0x000fda0003f06270 */
[----:B------:R-:W-:Y:S05]  /*09c0*/  @P0 BRA `(.L_x_16) ;  /* 0x0000000000740947 */ /* 0x000fea0003800000 */
[----:B------:R-:W-:Y:S02]  /*09d0*/  ISETP.GE.AND P0, PT, R16, -0x18, PT ;  /* 0xffffffe81000780c */ /* 0x000fe40003f06270 */
[----:B------:R-:W-:-:S11]  /*09e0*/  LOP3.LUT R0, R0, 0x80000000, RZ, 0xc0, !PT ;  /* 0x8000000000007812 */ /* 0x000fd600078ec0ff */
[----:B------:R-:W-:Y:S05]  /*09f0*/  @!P0 BRA `(.L_x_16) ;  /* 0x0000000000688947 */ /* 0x000fea0003800000 */
[CCC-:B------:R-:W-:Y:S01]  /*0a00*/  FFMA.RZ R12, R15.reuse, R19.reuse, R18.reuse ;  /* 0x000000130f0c7223 */ /* 0x1c0fe2000000c012 */
[C---:B------:R-:W-:Y:S02]  /*0a10*/  IADD3 R14, PT, PT, R16.reuse, 0x20, RZ ;  /* 0x00000020100e7810 */ /* 0x040fe40007ffe0ff */
[----:B------:R-:W-:Y:S02]  /*0a20*/  ISETP.NE.AND P2, PT, R16, RZ, PT ;  /* 0x000000ff1000720c */ /* 0x000fe40003f45270 */
[----:B------:R-:W-:Y:S01]  /*0a30*/  LOP3.LUT R13, R12, 0x7fffff, RZ, 0xc0, !PT ;  /* 0x007fffff0c0d7812 */ /* 0x000fe200078ec0ff */
[CCC-:B------:R-:W-:Y:S01]  /*0a40*/  FFMA.RP R12, R15.reuse, R19.reuse, R18.reuse ;  /* 0x000000130f0c7223 */ /* 0x1c0fe20000008012 */
[----:B------:R-:W-:Y:S01]  /*0a50*/  FFMA.RM R15, R15, R19, R18 ;  /* 0x000000130f0f7223 */ /* 0x000fe20000004012 */
[----:B------:R-:W-:Y:S01]  /*0a60*/  ISETP.NE.AND P1, PT, R16, RZ, PT ;  /* 0x000000ff1000720c */ /* 0x000fe20003f25270 */
[----:B------:R-:W-:Y:S01]  /*0a70*/  IMAD.MOV R16, RZ, RZ, -R16 ;  /* 0x000000ffff107224 */ /* 0x000fe200078e0a10 */
[----:B------:R-:W-:-:S02]  /*0a80*/  LOP3.LUT R13, R13, 0x800000, RZ, 0xfc, !PT ;  /* 0x008000000d0d7812 */ /* 0x000fc400078efcff */
[----:B------:R-:W-:Y:S02]  /*0a90*/  FSETP.NEU.FTZ.AND P0, PT, R12, R15, PT ;  /* 0x0000000f0c00720b */ /* 0x000fe40003f1d000 */
[----:B------:R-:W-:Y:S02]  /*0aa0*/  SHF.L.U32 R14, R13, R14, RZ ;  /* 0x0000000e0d0e7219 */ /* 0x000fe400000006ff */
[----:B------:R-:W-:Y:S02]  /*0ab0*/  SEL R12, R16, RZ, P2 ;  /* 0x000000ff100c7207 */ /* 0x000fe40001000000 */
[----:B------:R-:W-:Y:S02]  /*0ac0*/  ISETP.NE.AND P1, PT, R14, RZ, P1 ;  /* 0x000000ff0e00720c */ /* 0x000fe40000f25270 */
[----:B------:R-:W-:Y:S02]  /*0ad0*/  SHF.R.U32.HI R12, RZ, R12, R13 ;  /* 0x0000000cff0c7219 */ /* 0x000fe4000001160d */
[----:B------:R-:W-:-:S02]  /*0ae0*/  PLOP3.LUT P0, PT, P0, P1, PT, 0xf8, 0x8f ;  /* 0x00000000008f781c */ /* 0x000fc40000703f70 */
[----:B------:R-:W-:Y:S02]  /*0af0*/  SHF.R.U32.HI R14, RZ, 0x1, R12 ;  /* 0x00000001ff0e7819 */ /* 0x000fe4000001160c */
[----:B------:R-:W-:-:S04]  /*0b00*/  SEL R13, RZ, 0x1, !P0 ;  /* 0x00000001ff0d7807 */ /* 0x000fc80004000000 */
[----:B------:R-:W-:-:S04]  /*0b10*/  LOP3.LUT R13, R13, 0x1, R14, 0xf8, !PT ;  /* 0x000000010d0d7812 */ /* 0x000fc800078ef80e */
[----:B------:R-:W-:-:S04]  /*0b20*/  LOP3.LUT R13, R13, R12, RZ, 0xc0, !PT ;  /* 0x0000000c0d0d7212 */ /* 0x000fc800078ec0ff */
[----:B------:R-:W-:-:S04]  /*0b30*/  IADD3 R13, PT, PT, R14, R13, RZ ;  /* 0x0000000d0e0d7210 */ /* 0x000fc80007ffe0ff */
[----:B------:R-:W-:Y:S01]  /*0b40*/  LOP3.LUT R0, R13, R0, RZ, 0xfc, !PT ;  /* 0x000000000d007212 */ /* 0x000fe200078efcff */
[----:B------:R-:W-:Y:S06]  /*0b50*/  BRA `(.L_x_16) ;  /* 0x0000000000107947 */ /* 0x000fec0003800000 */
.L_x_15:
[----:B------:R-:W-:-:S04]  /*0b60*/  LOP3.LUT R0, R0, 0x80000000, RZ, 0xc0, !PT ;  /* 0x8000000000007812 */ /* 0x000fc800078ec0ff */
[----:B------:R-:W-:Y:S01]  /*0b70*/  LOP3.LUT R0, R0, 0x7f800000, RZ, 0xfc, !PT ;  /* 0x7f80000000007812 */ /* 0x000fe200078efcff */
[----:B------:R-:W-:Y:S06]  /*0b80*/  BRA `(.L_x_16) ;  /* 0x0000000000047947 */ /* 0x000fec0003800000 */
.L_x_14:
[----:B------:R-:W-:-:S07]  /*0b90*/  IMAD R0, R17, 0x800000, R0 ;  /* 0x0080000011007824 */ /* 0x000fce00078e0200 */
.L_x_16:
[----:B------:R-:W-:Y:S05]  /*0ba0*/  BSYNC.RECONVERGENT B2 ;  /* 0x0000000000027941 */ /* 0x000fea0003800200 */
.L_x_13:
[----:B------:R-:W-:Y:S05]  /*0bb0*/  BRA `(.L_x_17) ;  /* 0x0000000000207947 */ /* 0x000fea0003800000 */
.L_x_12:
[----:B------:R-:W-:-:S04]  /*0bc0*/  LOP3.LUT R0, R15, 0x80000000, R0, 0x48, !PT ;  /* 0x800000000f007812 */ /* 0x000fc800078e4800 */
[----:B------:R-:W-:Y:S01]  /*0bd0*/  LOP3.LUT R0, R0, 0x7f800000, RZ, 0xfc, !PT ;  /* 0x7f80000000007812 */ /* 0x000fe200078efcff */
[----:B------:R-:W-:Y:S06]  /*0be0*/  BRA `(.L_x_17) ;  /* 0x0000000000147947 */ /* 0x000fec0003800000 */
.L_x_11:
[----:B------:R-:W-:Y:S01]  /*0bf0*/  LOP3.LUT R0, R15, 0x80000000, R0, 0x48, !PT ;  /* 0x800000000f007812 */ /* 0x000fe200078e4800 */
[----:B------:R-:W-:Y:S06]  /*0c00*/  BRA `(.L_x_17) ;  /* 0x00000000000c7947 */ /* 0x000fec0003800000 */
.L_x_10:
[----:B------:R-:W0:Y:S01]  /*0c10*/  MUFU.RSQ R0, -QNAN ;  /* 0xffc0000000007908 */ /* 0x000e220000001400 */
[----:B------:R-:W-:Y:S05]  /*0c20*/  BRA `(.L_x_17) ;  /* 0x0000000000047947 */ /* 0x000fea0003800000 */
.L_x_9:
[----:B------:R-:W-:-:S07]  /*0c30*/  FADD.FTZ R0, R0, R5 ;  /* 0x0000000500007221 */ /* 0x000fce0000010000 */
.L_x_17:
[----:B------:R-:W-:Y:S05]  /*0c40*/  BSYNC.RECONVERGENT B1 ;  /* 0x0000000000017941 */ /* 0x000fea0003800200 */
.L_x_7:
[----:B------:R-:W-:Y:S01]  /*0c50*/  MOV R12, R4 ;  /* 0x00000004000c7202 */ /* 0x000fe20000000f00 */
[----:B------:R-:W-:-:S04]  /*0c60*/  IMAD.MOV.U32 R13, RZ, RZ, 0x0 ;  /* 0x00000000ff0d7424 */ /* 0x000fc800078e00ff */
[----:B0-----:R-:W-:Y:S05]  /*0c70*/  RET.REL.NODEC R12 `(_Z21transformPointsKernelPfS_S_S_i) ;  /* 0xfffffff00ce07950 */ /* 0x001fea0003c3ffff */
.L_x_18:
        /* <DEDUP_REMOVED lines=16> */
.L_x_20:


//--------------------- .text._Z18rotatePointsKernelPfS_S_ffi --------------------------
	.section	.text._Z18rotatePointsKernelPfS_S_ffi,"ax",@progbits
	.align	128
        .global         _Z18rotatePointsKernelPfS_S_ffi
        .type           _Z18rotatePointsKernelPfS_S_ffi,@function
        .size           _Z18rotatePointsKernelPfS_S_ffi,(.L_x_23 - _Z18rotatePointsKernelPfS_S_ffi)
        .other          _Z18rotatePointsKernelPfS_S_ffi,@"STO_CUDA_ENTRY STV_DEFAULT"
_Z18rotatePointsKernelPfS_S_ffi:
.text._Z18rotatePointsKernelPfS_S_ffi:
        /* <DEDUP_REMOVED lines=9> */
[----:B------:R-:W1:Y:S01]  /*0090*/  LDCU.64 UR4, c[0x0][0x358] ;  /* 0x00006b00ff0477ac */ /* 0x000e620008000a00 */
[----:B------:R-:W2:Y:S06]  /*00a0*/  LDCU.64 UR6, c[0x0][0x398] ;  /* 0x00007300ff0677ac */ /* 0x000eac0008000a00 */
[----:B------:R-:W3:Y:S01]  /*00b0*/  LDC.64 R2, c[0x0][0x380] ;  /* 0x0000e000ff027b82 */ /* 0x000ee20000000a00 */
[----:B0-----:R-:W-:-:S05]  /*00c0*/  IMAD.WIDE R4, R7, 0x4, R4 ;  /* 0x0000000407047825 */ /* 0x001fca00078e0204 */
[----:B-1----:R-:W2:Y:S01]  /*00d0*/  LDG.E R6, desc[UR4][R4.64] ;  /* 0x0000000404067981 */ /* 0x002ea2000c1e1900 */
[----:B---3--:R-:W-:-:S05]  /*00e0*/  IMAD.WIDE R2, R7, 0x4, R2 ;  /* 0x0000000407027825 */ /* 0x008fca00078e0202 */
[----:B------:R-:W3:Y:S01]  /*00f0*/  LDG.E R0, desc[UR4][R2.64] ;  /* 0x0000000402007981 */ /* 0x000ee2000c1e1900 */
[C---:B--2---:R-:W-:Y:S01]  /*0100*/  FMUL R7, R6.reuse, UR7 ;  /* 0x0000000706077c20 */ /* 0x044fe20008400000 */
[----:B------:R-:W-:-:S03]  /*0110*/  FMUL R9, R6, UR6 ;  /* 0x0000000606097c20 */ /* 0x000fc60008400000 */
[C---:B---3--:R-:W-:Y:S01]  /*0120*/  FFMA R7, R0.reuse, UR6, -R7 ;  /* 0x0000000600077c23 */ /* 0x048fe20008000807 */
[----:B------:R-:W-:-:S04]  /*0130*/  FFMA R9, R0, UR7, R9 ;  /* 0x0000000700097c23 */ /* 0x000fc80008000009 */
[----:B------:R-:W-:Y:S04]  /*0140*/  STG.E desc[UR4][R2.64], R7 ;  /* 0x0000000702007986 */ /* 0x000fe8000c101904 */
[----:B------:R-:W-:Y:S01]  /*0150*/  STG.E desc[UR4][R4.64], R9 ;  /* 0x0000000904007986 */ /* 0x000fe2000c101904 */
[----:B------:R-:W-:Y:S05]  /*0160*/  EXIT ;  /* 0x000000000000794d */ /* 0x000fea0003800000 */
.L_x_19:
        /* <DEDUP_REMOVED lines=9> */
.L_x_23:


//--------------------- .nv.shared.reserved.0     --------------------------
	.section	.nv.shared.reserved.0,"aw",@nobits
	.weak		__nv_reservedSMEM_offset_0_alias
	.size		__nv_reservedSMEM_offset_0_alias, 0, 64
	.other		__nv_reservedSMEM_offset_0_alias,@"STO_CUDA_RESERVED_SHARED STV_DEFAULT"
__nv_reservedSMEM_offset_0_alias:
	.zero		0
	.zero		64


//--------------------- .nv.global                --------------------------
	.section	.nv.global,"aw",@nobits
.nv.global:
	.type		_ZN34_INTERNAL_be6a7e77_4_k_cu_ce3b98c86thrust24THRUST_300001_SM_1000_NS3seqE,@object
	.size		_ZN34_INTERNAL_be6a7e77_4_k_cu_ce3b98c86thrust24THRUST_300001_SM_1000_NS3seqE,(_ZN34_INTERNAL_be6a7e77_4_k_cu_ce3b98c84cuda3std3__48in_placeE - _ZN34_INTERNAL_be6a7e77_4_k_cu_ce3b98c86thrust24THRUST_300001_SM_1000_NS3seqE)
_ZN34_INTERNAL_be6a7e77_4_k_cu_ce3b98c86thrust24THRUST_300001_SM_1000_NS3seqE:
	.zero		1
	.type		_ZN34_INTERNAL_be6a7e77_4_k_cu_ce3b98c84cuda3std3__48in_placeE,@object
	.size		_ZN34_INTERNAL_be6a7e77_4_k_cu_ce3b98c84cuda3std3__48in_placeE,(_ZN34_INTERNAL_be6a7e77_4_k_cu_ce3b98c84cuda3std6ranges3__45__cpo4sizeE - _ZN34_INTERNAL_be6a7e77_4_k_cu_ce3b98c84cuda3std3__48in_placeE)
_ZN34_INTERNAL_be6a7e77_4_k_cu_ce3b98c84cuda3std3__48in_placeE:
	.zero		1
	.type		_ZN34_INTERNAL_be6a7e77_4_k_cu_ce3b98c84cuda3std6ranges3__45__cpo4sizeE,@object
	.size		_ZN34_INTERNAL_be6a7e77_4_k_cu_ce3b98c84cuda3std6ranges3__45__cpo4sizeE,(_ZN34_INTERNAL_be6a7e77_4_k_cu_ce3b98c86thrust24THRUST_300001_SM_1000_NS12placeholders2_3E - _ZN34_INTERNAL_be6a7e77_4_k_cu_ce3b98c84cuda3std6ranges3__45__cpo4sizeE)
_ZN34_INTERNAL_be6a7e77_4_k_cu_ce3b98c84cuda3std6ranges3__45__cpo4sizeE:
	.zero		1
	.type		_ZN34_INTERNAL_be6a7e77_4_k_cu_ce3b98c86thrust24THRUST_300001_SM_1000_NS12placeholders2_3E,@object
	.size		_ZN34_INTERNAL_be6a7e77_4_k_cu_ce3b98c86thrust24THRUST_300001_SM_1000_NS12placeholders2_3E,(_ZN34_INTERNAL_be6a7e77_4_k_cu_ce3b98c84cuda3std3__45__cpo6cbeginE - _ZN34_INTERNAL_be6a7e77_4_k_cu_ce3b98c86thrust24THRUST_300001_SM_1000_NS12placeholders2_3E)
_ZN34_INTERNAL_be6a7e77_4_k_cu_ce3b98c86thrust24THRUST_300001_SM_1000_NS12placeholders2_3E:
	.zero		1
	.type		_ZN34_INTERNAL_be6a7e77_4_k_cu_ce3b98c84cuda3std3__45__cpo6cbeginE,@object
	.size		_ZN34_INTERNAL_be6a7e77_4_k_cu_ce3b98c84cuda3std3__45__cpo6cbeginE,(_ZN34_INTERNAL_be6a7e77_4_k_cu_ce3b98c84cuda3std6ranges3__45__cpo6cbeginE - _ZN34_INTERNAL_be6a7e77_4_k_cu_ce3b98c84cuda3std3__45__cpo6cbeginE)
_ZN34_INTERNAL_be6a7e77_4_k_cu_ce3b98c84cuda3std3__45__cpo6cbeginE:
	.zero		1
	.type		_ZN34_INTERNAL_be6a7e77_4_k_cu_ce3b98c84cuda3std6ranges3__45__cpo6cbeginE,@object
	.size		_ZN34_INTERNAL_be6a7e77_4_k_cu_ce3b98c84cuda3std6ranges3__45__cpo6cbeginE,(_ZN34_INTERNAL_be6a7e77_4_k_cu_ce3b98c86thrust24THRUST_300001_SM_1000_NS12placeholders2_7E - _ZN34_INTERNAL_be6a7e77_4_k_cu_ce3b98c84cuda3std6ranges3__45__cpo6cbeginE)
_ZN34_INTERNAL_be6a7e77_4_k_cu_ce3b98c84cuda3std6ranges3__45__cpo6cbeginE:
	.zero		1
	.type		_ZN34_INTERNAL_be6a7e77_4_k_cu_ce3b98c86thrust24THRUST_300001_SM_1000_NS12placeholders2_7E,@object
	.size		_ZN34_INTERNAL_be6a7e77_4_k_cu_ce3b98c86thrust24THRUST_300001_SM_1000_NS12placeholders2_7E,(_ZN34_INTERNAL_be6a7e77_4_k_cu_ce3b98c84cuda3std3__45__cpo7crbeginE - _ZN34_INTERNAL_be6a7e77_4_k_cu_ce3b98c86thrust24THRUST_300001_SM_1000_NS12placeholders2_7E)
_ZN34_INTERNAL_be6a7e77_4_k_cu_ce3b98c86thrust24THRUST_300001_SM_1000_NS12placeholders2_7E:
	.zero		1
	.type		_ZN34_INTERNAL_be6a7e77_4_k_cu_ce3b98c84cuda3std3__45__cpo7crbeginE,@object
	.size		_ZN34_INTERNAL_be6a7e77_4_k_cu_ce3b98c84cuda3std3__45__cpo7crbeginE,(_ZN34_INTERNAL_be6a7e77_4_k_cu_ce3b98c84cuda3std6ranges3__45__cpo4nextE - _ZN34_INTERNAL_be6a7e77_4_k_cu_ce3b98c84cuda3std3__45__cpo7crbeginE)
_ZN34_INTERNAL_be6a7e77_4_k_cu_ce3b98c84cuda3std3__45__cpo7crbeginE:
	.zero		1
	.type		_ZN34_INTERNAL_be6a7e77_4_k_cu_ce3b98c84cuda3std6ranges3__45__cpo4nextE,@object
	.size		_ZN34_INTERNAL_be6a7e77_4_k_cu_ce3b98c84cuda3std6ranges3__45__cpo4nextE,(_ZN34_INTERNAL_be6a7e77_4_k_cu_ce3b98c84cuda3std6ranges3__45__cpo4swapE - _ZN34_INTERNAL_be6a7e77_4_k_cu_ce3b98c84cuda3std6ranges3__45__cpo4nextE)
_ZN34_INTERNAL_be6a7e77_4_k_cu_ce3b98c84cuda3std6ranges3__45__cpo4nextE:
	.zero		1
	.type		_ZN34_INTERNAL_be6a7e77_4_k_cu_ce3b98c84cuda3std6ranges3__45__cpo4swapE,@object
	.size		_ZN34_INTERNAL_be6a7e77_4_k_cu_ce3b98c84cuda3std6ranges3__45__cpo4swapE,(_ZN34_INTERNAL_be6a7e77_4_k_cu_ce3b98c86thrust24THRUST_300001_SM_1000_NS8cuda_cub10par_nosyncE - _ZN34_INTERNAL_be6a7e77_4_k_cu_ce3b98c84cuda3std6ranges3__45__cpo4swapE)
_ZN34_INTERNAL_be6a7e77_4_k_cu_ce3b98c84cuda3std6ranges3__45__cpo4swapE:
	.zero		1
	.type		_ZN34_INTERNAL_be6a7e77_4_k_cu_ce3b98c86thrust24THRUST_300001_SM_1000_NS8cuda_cub10par_nosyncE,@object
	.size		_ZN34_INTERNAL_be6a7e77_4_k_cu_ce3b98c86thrust24THRUST_300001_SM_1000_NS8cuda_cub10par_nosyncE,(_ZN34_INTERNAL_be6a7e77_4_k_cu_ce3b98c86thrust24THRUST_300001_SM_1000_NS12placeholders2_9E - _ZN34_INTERNAL_be6a7e77_4_k_cu_ce3b98c86thrust24THRUST_300001_SM_1000_NS8cuda_cub10par_nosyncE)
_ZN34_INTERNAL_be6a7e77_4_k_cu_ce3b98c86thrust24THRUST_300001_SM_1000_NS8cuda_cub10par_nosyncE:
	.zero		1
	.type		_ZN34_INTERNAL_be6a7e77_4_k_cu_ce3b98c86thrust24THRUST_300001_SM_1000_NS12placeholders2_9E,@object
	.size		_ZN34_INTERNAL_be6a7e77_4_k_cu_ce3b98c86thrust24THRUST_300001_SM_1000_NS12placeholders2_9E,(_ZN34_INTERNAL_be6a7e77_4_k_cu_ce3b98c84cuda3std3__436_GLOBAL__N__be6a7e77_4_k_cu_ce3b98c86ignoreE - _ZN34_INTERNAL_be6a7e77_4_k_cu_ce3b98c86thrust24THRUST_300001_SM_1000_NS12placeholders2_9E)
_ZN34_INTERNAL_be6a7e77_4_k_cu_ce3b98c86thrust24THRUST_300001_SM_1000_NS12placeholders2_9E:
	.zero		1
	.type		_ZN34_INTERNAL_be6a7e77_4_k_cu_ce3b98c84cuda3std3__436_GLOBAL__N__be6a7e77_4_k_cu_ce3b98c86ignoreE,@object
	.size		_ZN34_INTERNAL_be6a7e77_4_k_cu_ce3b98c84cuda3std3__436_GLOBAL__N__be6a7e77_4_k_cu_ce3b98c86ignoreE,(_ZN34_INTERNAL_be6a7e77_4_k_cu_ce3b98c84cuda3std6ranges3__45__cpo4dataE - _ZN34_INTERNAL_be6a7e77_4_k_cu_ce3b98c84cuda3std3__436_GLOBAL__N__be6a7e77_4_k_cu_ce3b98c86ignoreE)
_ZN34_INTERNAL_be6a7e77_4_k_cu_ce3b98c84cuda3std3__436_GLOBAL__N__be6a7e77_4_k_cu_ce3b98c86ignoreE:
	.zero		1
	.type		_ZN34_INTERNAL_be6a7e77_4_k_cu_ce3b98c84cuda3std6ranges3__45__cpo4dataE,@object
	.size		_ZN34_INTERNAL_be6a7e77_4_k_cu_ce3b98c84cuda3std6ranges3__45__cpo4dataE,(_ZN34_INTERNAL_be6a7e77_4_k_cu_ce3b98c86thrust24THRUST_300001_SM_1000_NS12placeholders2_1E - _ZN34_INTERNAL_be6a7e77_4_k_cu_ce3b98c84cuda3std6ranges3__45__cpo4dataE)
_ZN34_INTERNAL_be6a7e77_4_k_cu_ce3b98c84cuda3std6ranges3__45__cpo4dataE:
	.zero		1
	.type		_ZN34_INTERNAL_be6a7e77_4_k_cu_ce3b98c86thrust24THRUST_300001_SM_1000_NS12placeholders2_1E,@object
	.size		_ZN34_INTERNAL_be6a7e77_4_k_cu_ce3b98c86thrust24THRUST_300001_SM_1000_NS12placeholders2_1E,(_ZN34_INTERNAL_be6a7e77_4_k_cu_ce3b98c84cuda3std3__45__cpo5beginE - _ZN34_INTERNAL_be6a7e77_4_k_cu_ce3b98c86thrust24THRUST_300001_SM_1000_NS12placeholders2_1E)
_ZN34_INTERNAL_be6a7e77_4_k_cu_ce3b98c86thrust24THRUST_300001_SM_1000_NS12placeholders2_1E:
	.zero		1
	.type		_ZN34_INTERNAL_be6a7e77_4_k_cu_ce3b98c84cuda3std3__45__cpo5beginE,@object
	.size		_ZN34_INTERNAL_be6a7e77_4_k_cu_ce3b98c84cuda3std3__45__cpo5beginE,(_ZN34_INTERNAL_be6a7e77_4_k_cu_ce3b98c84cuda3std6ranges3__45__cpo5beginE - _ZN34_INTERNAL_be6a7e77_4_k_cu_ce3b98c84cuda3std3__45__cpo5beginE)
_ZN34_INTERNAL_be6a7e77_4_k_cu_ce3b98c84cuda3std3__45__cpo5beginE:
	.zero		1
	.type		_ZN34_INTERNAL_be6a7e77_4_k_cu_ce3b98c84cuda3std6ranges3__45__cpo5beginE,@object
	.size		_ZN34_INTERNAL_be6a7e77_4_k_cu_ce3b98c84cuda3std6ranges3__45__cpo5beginE,(_ZN34_INTERNAL_be6a7e77_4_k_cu_ce3b98c86thrust24THRUST_300001_SM_1000_NS12placeholders2_5E - _ZN34_INTERNAL_be6a7e77_4_k_cu_ce3b98c84cuda3std6ranges3__45__cpo5beginE)
_ZN34_INTERNAL_be6a7e77_4_k_cu_ce3b98c84cuda3std6ranges3__45__cpo5beginE:
	.zero		1
	.type		_ZN34_INTERNAL_be6a7e77_4_k_cu_ce3b98c86thrust24THRUST_300001_SM_1000_NS12placeholders2_5E,@object
	.size		_ZN34_INTERNAL_be6a7e77_4_k_cu_ce3b98c86thrust24THRUST_300001_SM_1000_NS12placeholders2_5E,(_ZN34_INTERNAL_be6a7e77_4_k_cu_ce3b98c84cuda3std3__45__cpo6rbeginE - _ZN34_INTERNAL_be6a7e77_4_k_cu_ce3b98c86thrust24THRUST_300001_SM_1000_NS12placeholders2_5E)
_ZN34_INTERNAL_be6a7e77_4_k_cu_ce3b98c86thrust24THRUST_300001_SM_1000_NS12placeholders2_5E:
	.zero		1
	.type		_ZN34_INTERNAL_be6a7e77_4_k_cu_ce3b98c84cuda3std3__45__cpo6rbeginE,@object
	.size		_ZN34_INTERNAL_be6a7e77_4_k_cu_ce3b98c84cuda3std3__45__cpo6rbeginE,(_ZN34_INTERNAL_be6a7e77_4_k_cu_ce3b98c84cuda3std6ranges3__45__cpo7advanceE - _ZN34_INTERNAL_be6a7e77_4_k_cu_ce3b98c84cuda3std3__45__cpo6rbeginE)
_ZN34_INTERNAL_be6a7e77_4_k_cu_ce3b98c84cuda3std3__45__cpo6rbeginE:
	.zero		1
	.type		_ZN34_INTERNAL_be6a7e77_4_k_cu_ce3b98c84cuda3std6ranges3__45__cpo7advanceE,@object
	.size		_ZN34_INTERNAL_be6a7e77_4_k_cu_ce3b98c84cuda3std6ranges3__45__cpo7advanceE,(_ZN34_INTERNAL_be6a7e77_4_k_cu_ce3b98c84cuda3std3__47nulloptE - _ZN34_INTERNAL_be6a7e77_4_k_cu_ce3b98c84cuda3std6ranges3__45__cpo7advanceE)
_ZN34_INTERNAL_be6a7e77_4_k_cu_ce3b98c84cuda3std6ranges3__45__cpo7advanceE:
	.zero		1
	.type		_ZN34_INTERNAL_be6a7e77_4_k_cu_ce3b98c84cuda3std3__47nulloptE,@object
	.size		_ZN34_INTERNAL_be6a7e77_4_k_cu_ce3b98c84cuda3std3__47nulloptE,(_ZN34_INTERNAL_be6a7e77_4_k_cu_ce3b98c84cuda3std6ranges3__45__cpo8distanceE - _ZN34_INTERNAL_be6a7e77_4_k_cu_ce3b98c84cuda3std3__47nulloptE)
_ZN34_INTERNAL_be6a7e77_4_k_cu_ce3b98c84cuda3std3__47nulloptE:
	.zero		1
	.type		_ZN34_INTERNAL_be6a7e77_4_k_cu_ce3b98c84cuda3std6ranges3__45__cpo8distanceE,@object
	.size		_ZN34_INTERNAL_be6a7e77_4_k_cu_ce3b98c84cuda3std6ranges3__45__cpo8distanceE,(_ZN34_INTERNAL_be6a7e77_4_k_cu_ce3b98c86thrust24THRUST_300001_SM_1000_NS12placeholders3_10E - _ZN34_INTERNAL_be6a7e77_4_k_cu_ce3b98c84cuda3std6ranges3__45__cpo8distanceE)
_ZN34_INTERNAL_be6a7e77_4_k_cu_ce3b98c84cuda3std6ranges3__45__cpo8distanceE:
	.zero		1
	.type		_ZN34_INTERNAL_be6a7e77_4_k_cu_ce3b98c86thrust24THRUST_300001_SM_1000_NS12placeholders3_10E,@object
	.size		_ZN34_INTERNAL_be6a7e77_4_k_cu_ce3b98c86thrust24THRUST_300001_SM_1000_NS12placeholders3_10E,(_ZN34_INTERNAL_be6a7e77_4_k_cu_ce3b98c84cuda3std3__419piecewise_constructE - _ZN34_INTERNAL_be6a7e77_4_k_cu_ce3b98c86thrust24THRUST_300001_SM_1000_NS12placeholders3_10E)
_ZN34_INTERNAL_be6a7e77_4_k_cu_ce3b98c86thrust24THRUST_300001_SM_1000_NS12placeholders3_10E:
	.zero		1
	.type		_ZN34_INTERNAL_be6a7e77_4_k_cu_ce3b98c84cuda3std3__419piecewise_constructE,@object
	.size		_ZN34_INTERNAL_be6a7e77_4_k_cu_ce3b98c84cuda3std3__419piecewise_constructE,(_ZN34_INTERNAL_be6a7e77_4_k_cu_ce3b98c84cuda3std6ranges3__45__cpo5cdataE - _ZN34_INTERNAL_be6a7e77_4_k_cu_ce3b98c84cuda3std3__419piecewise_constructE)
_ZN34_INTERNAL_be6a7e77_4_k_cu_ce3b98c84cuda3std3__419piecewise_constructE:
	.zero		1
	.type		_ZN34_INTERNAL_be6a7e77_4_k_cu_ce3b98c84cuda3std6ranges3__45__cpo5cdataE,@object
	.size		_ZN34_INTERNAL_be6a7e77_4_k_cu_ce3b98c84cuda3std6ranges3__45__cpo5cdataE,(_ZN34_INTERNAL_be6a7e77_4_k_cu_ce3b98c86thrust24THRUST_300001_SM_1000_NS12placeholders2_2E - _ZN34_INTERNAL_be6a7e77_4_k_cu_ce3b98c84cuda3std6ranges3__45__cpo5cdataE)
_ZN34_INTERNAL_be6a7e77_4_k_cu_ce3b98c84cuda3std6ranges3__45__cpo5cdataE:
	.zero		1
	.type		_ZN34_INTERNAL_be6a7e77_4_k_cu_ce3b98c86thrust24THRUST_300001_SM_1000_NS12placeholders2_2E,@object
	.size		_ZN34_INTERNAL_be6a7e77_4_k_cu_ce3b98c86thrust24THRUST_300001_SM_1000_NS12placeholders2_2E,(_ZN34_INTERNAL_be6a7e77_4_k_cu_ce3b98c84cuda3std3__45__cpo3endE - _ZN34_INTERNAL_be6a7e77_4_k_cu_ce3b98c86thrust24THRUST_300001_SM_1000_NS12placeholders2_2E)
_ZN34_INTERNAL_be6a7e77_4_k_cu_ce3b98c86thrust24THRUST_300001_SM_1000_NS12placeholders2_2E:
	.zero		1
	.type		_ZN34_INTERNAL_be6a7e77_4_k_cu_ce3b98c84cuda3std3__45__cpo3endE,@object
	.size		_ZN34_INTERNAL_be6a7e77_4_k_cu_ce3b98c84cuda3std3__45__cpo3endE,(_ZN34_INTERNAL_be6a7e77_4_k_cu_ce3b98c84cuda3std6ranges3__45__cpo3endE - _ZN34_INTERNAL_be6a7e77_4_k_cu_ce3b98c84cuda3std3__45__cpo3endE)
_ZN34_INTERNAL_be6a7e77_4_k_cu_ce3b98c84cuda3std3__45__cpo3endE:
	.zero		1
	.type		_ZN34_INTERNAL_be6a7e77_4_k_cu_ce3b98c84cuda3std6ranges3__45__cpo3endE,@object
	.size		_ZN34_INTERNAL_be6a7e77_4_k_cu_ce3b98c84cuda3std6ranges3__45__cpo3endE,(_ZN34_INTERNAL_be6a7e77_4_k_cu_ce3b98c86thrust24THRUST_300001_SM_1000_NS12placeholders2_6E - _ZN34_INTERNAL_be6a7e77_4_k_cu_ce3b98c84cuda3std6ranges3__45__cpo3endE)
_ZN34_INTERNAL_be6a7e77_4_k_cu_ce3b98c84cuda3std6ranges3__45__cpo3endE:
	.zero		1
	.type		_ZN34_INTERNAL_be6a7e77_4_k_cu_ce3b98c86thrust24THRUST_300001_SM_1000_NS12placeholders2_6E,@object
	.size		_ZN34_INTERNAL_be6a7e77_4_k_cu_ce3b98c86thrust24THRUST_300001_SM_1000_NS12placeholders2_6E,(_ZN34_INTERNAL_be6a7e77_4_k_cu_ce3b98c84cuda3std3__45__cpo4rendE - _ZN34_INTERNAL_be6a7e77_4_k_cu_ce3b98c86thrust24THRUST_300001_SM_1000_NS12placeholders2_6E)
_ZN34_INTERNAL_be6a7e77_4_k_cu_ce3b98c86thrust24THRUST_300001_SM_1000_NS12placeholders2_6E:
	.zero		1
	.type		_ZN34_INTERNAL_be6a7e77_4_k_cu_ce3b98c84cuda3std3__45__cpo4rendE,@object
	.size		_ZN34_INTERNAL_be6a7e77_4_k_cu_ce3b98c84cuda3std3__45__cpo4rendE,(_ZN34_INTERNAL_be6a7e77_4_k_cu_ce3b98c84cuda3std6ranges3__45__cpo9iter_swapE - _ZN34_INTERNAL_be6a7e77_4_k_cu_ce3b98c84cuda3std3__45__cpo4rendE)
_ZN34_INTERNAL_be6a7e77_4_k_cu_ce3b98c84cuda3std3__45__cpo4rendE:
	.zero		1
	.type		_ZN34_INTERNAL_be6a7e77_4_k_cu_ce3b98c84cuda3std6ranges3__45__cpo9iter_swapE,@object
	.size		_ZN34_INTERNAL_be6a7e77_4_k_cu_ce3b98c84cuda3std6ranges3__45__cpo9iter_swapE,(_ZN34_INTERNAL_be6a7e77_4_k_cu_ce3b98c84cuda3std3__48unexpectE - _ZN34_INTERNAL_be6a7e77_4_k_cu_ce3b98c84cuda3std6ranges3__45__cpo9iter_swapE)
_ZN34_INTERNAL_be6a7e77_4_k_cu_ce3b98c84cuda3std6ranges3__45__cpo9iter_swapE:
	.zero		1
	.type		_ZN34_INTERNAL_be6a7e77_4_k_cu_ce3b98c84cuda3std3__48unexpectE,@object
	.size		_ZN34_INTERNAL_be6a7e77_4_k_cu_ce3b98c84cuda3std3__48unexpectE,(_ZN34_INTERNAL_be6a7e77_4_k_cu_ce3b98c86thrust24THRUST_300001_SM_1000_NS8cuda_cub3parE - _ZN34_INTERNAL_be6a7e77_4_k_cu_ce3b98c84cuda3std3__48unexpectE)
_ZN34_INTERNAL_be6a7e77_4_k_cu_ce3b98c84cuda3std3__48unexpectE:
	.zero		1
	.type		_ZN34_INTERNAL_be6a7e77_4_k_cu_ce3b98c86thrust24THRUST_300001_SM_1000_NS8cuda_cub3parE,@object
	.size		_ZN34_INTERNAL_be6a7e77_4_k_cu_ce3b98c86thrust24THRUST_300001_SM_1000_NS8cuda_cub3parE,(_ZN34_INTERNAL_be6a7e77_4_k_cu_ce3b98c86thrust24THRUST_300001_SM_1000_NS12placeholders2_4E - _ZN34_INTERNAL_be6a7e77_4_k_cu_ce3b98c86thrust24THRUST_300001_SM_1000_NS8cuda_cub3parE)
_ZN34_INTERNAL_be6a7e77_4_k_cu_ce3b98c86thrust24THRUST_300001_SM_1000_NS8cuda_cub3parE:
	.zero		1
	.type		_ZN34_INTERNAL_be6a7e77_4_k_cu_ce3b98c86thrust24THRUST_300001_SM_1000_NS12placeholders2_4E,@object
	.size		_ZN34_INTERNAL_be6a7e77_4_k_cu_ce3b98c86thrust24THRUST_300001_SM_1000_NS12placeholders2_4E,(_ZN34_INTERNAL_be6a7e77_4_k_cu_ce3b98c84cuda3std3__45__cpo4cendE - _ZN34_INTERNAL_be6a7e77_4_k_cu_ce3b98c86thrust24THRUST_300001_SM_1000_NS12placeholders2_4E)
_ZN34_INTERNAL_be6a7e77_4_k_cu_ce3b98c86thrust24THRUST_300001_SM_1000_NS12placeholders2_4E:
	.zero		1
	.type		_ZN34_INTERNAL_be6a7e77_4_k_cu_ce3b98c84cuda3std3__45__cpo4cendE,@object
	.size		_ZN34_INTERNAL_be6a7e77_4_k_cu_ce3b98c84cuda3std3__45__cpo4cendE,(_ZN34_INTERNAL_be6a7e77_4_k_cu_ce3b98c84cuda3std6ranges3__45__cpo4cendE - _ZN34_INTERNAL_be6a7e77_4_k_cu_ce3b98c84cuda3std3__45__cpo4cendE)
_ZN34_INTERNAL_be6a7e77_4_k_cu_ce3b98c84cuda3std3__45__cpo4cendE:
	.zero		1
	.type		_ZN34_INTERNAL_be6a7e77_4_k_cu_ce3b98c84cuda3std6ranges3__45__cpo4cendE,@object
	.size		_ZN34_INTERNAL_be6a7e77_4_k_cu_ce3b98c84cuda3std6ranges3__45__cpo4cendE,(_ZN34_INTERNAL_be6a7e77_4_k_cu_ce3b98c84cuda3std3__420unreachable_sentinelE - _ZN34_INTERNAL_be6a7e77_4_k_cu_ce3b98c84cuda3std6ranges3__45__cpo4cendE)
_ZN34_INTERNAL_be6a7e77_4_k_cu_ce3b98c84cuda3std6ranges3__45__cpo4cendE:
	.zero		1
	.type		_ZN34_INTERNAL_be6a7e77_4_k_cu_ce3b98c84cuda3std3__420unreachable_sentinelE,@object
	.size		_ZN34_INTERNAL_be6a7e77_4_k_cu_ce3b98c84cuda3std3__420unreachable_sentinelE,(_ZN34_INTERNAL_be6a7e77_4_k_cu_ce3b98c84cuda3std6ranges3__45__cpo5ssizeE - _ZN34_INTERNAL_be6a7e77_4_k_cu_ce3b98c84cuda3std3__420unreachable_sentinelE)
_ZN34_INTERNAL_be6a7e77_4_k_cu_ce3b98c84cuda3std3__420unreachable_sentinelE:
	.zero		1
	.type		_ZN34_INTERNAL_be6a7e77_4_k_cu_ce3b98c84cuda3std6ranges3__45__cpo5ssizeE,@object
	.size		_ZN34_INTERNAL_be6a7e77_4_k_cu_ce3b98c84cuda3std6ranges3__45__cpo5ssizeE,(_ZN34_INTERNAL_be6a7e77_4_k_cu_ce3b98c86thrust24THRUST_300001_SM_1000_NS12placeholders2_8E - _ZN34_INTERNAL_be6a7e77_4_k_cu_ce3b98c84cuda3std6ranges3__45__cpo5ssizeE)
_ZN34_INTERNAL_be6a7e77_4_k_cu_ce3b98c84cuda3std6ranges3__45__cpo5ssizeE:
	.zero		1
	.type		_ZN34_INTERNAL_be6a7e77_4_k_cu_ce3b98c86thrust24THRUST_300001_SM_1000_NS12placeholders2_8E,@object
	.size		_ZN34_INTERNAL_be6a7e77_4_k_cu_ce3b98c86thrust24THRUST_300001_SM_1000_NS12placeholders2_8E,(_ZN34_INTERNAL_be6a7e77_4_k_cu_ce3b98c84cuda3std3__45__cpo5crendE - _ZN34_INTERNAL_be6a7e77_4_k_cu_ce3b98c86thrust24THRUST_300001_SM_1000_NS12placeholders2_8E)
_ZN34_INTERNAL_be6a7e77_4_k_cu_ce3b98c86thrust24THRUST_300001_SM_1000_NS12placeholders2_8E:
	.zero		1
	.type		_ZN34_INTERNAL_be6a7e77_4_k_cu_ce3b98c84cuda3std3__45__cpo5crendE,@object
	.size		_ZN34_INTERNAL_be6a7e77_4_k_cu_ce3b98c84cuda3std3__45__cpo5crendE,(_ZN34_INTERNAL_be6a7e77_4_k_cu_ce3b98c84cuda3std6ranges3__45__cpo4prevE - _ZN34_INTERNAL_be6a7e77_4_k_cu_ce3b98c84cuda3std3__45__cpo5crendE)
_ZN34_INTERNAL_be6a7e77_4_k_cu_ce3b98c84cuda3std3__45__cpo5crendE:
	.zero		1
	.type		_ZN34_INTERNAL_be6a7e77_4_k_cu_ce3b98c84cuda3std6ranges3__45__cpo4prevE,@object
	.size		_ZN34_INTERNAL_be6a7e77_4_k_cu_ce3b98c84cuda3std6ranges3__45__cpo4prevE,(_ZN34_INTERNAL_be6a7e77_4_k_cu_ce3b98c84cuda3std6ranges3__45__cpo9iter_moveE - _ZN34_INTERNAL_be6a7e77_4_k_cu_ce3b98c84cuda3std6ranges3__45__cpo4prevE)
_ZN34_INTERNAL_be6a7e77_4_k_cu_ce3b98c84cuda3std6ranges3__45__cpo4prevE:
	.zero		1
	.type		_ZN34_INTERNAL_be6a7e77_4_k_cu_ce3b98c84cuda3std6ranges3__45__cpo9iter_moveE,@object
	.size		_ZN34_INTERNAL_be6a7e77_4_k_cu_ce3b98c84cuda3std6ranges3__45__cpo9iter_moveE,(_ZN34_INTERNAL_be6a7e77_4_k_cu_ce3b98c86thrust24THRUST_300001_SM_1000_NS6system6detail10sequential3seqE - _ZN34_INTERNAL_be6a7e77_4_k_cu_ce3b98c84cuda3std6ranges3__45__cpo9iter_moveE)
_ZN34_INTERNAL_be6a7e77_4_k_cu_ce3b98c84cuda3std6ranges3__45__cpo9iter_moveE:
	.zero		1
	.type		_ZN34_INTERNAL_be6a7e77_4_k_cu_ce3b98c86thrust24THRUST_300001_SM_1000_NS6system6detail10sequential3seqE,@object
	.size		_ZN34_INTERNAL_be6a7e77_4_k_cu_ce3b98c86thrust24THRUST_300001_SM_1000_NS6system6detail10sequential3seqE,(.L_31 - _ZN34_INTERNAL_be6a7e77_4_k_cu_ce3b98c86thrust24THRUST_300001_SM_1000_NS6system6detail10sequential3seqE)
_ZN34_INTERNAL_be6a7e77_4_k_cu_ce3b98c86thrust24THRUST_300001_SM_1000_NS6system6detail10sequential3seqE:
	.zero		1
.L_31:


//--------------------- .nv.constant0._ZN3cub18CUB_300001_SM_10006detail11EmptyKernelIvEEvv --------------------------
	.section	.nv.constant0._ZN3cub18CUB_300001_SM_10006detail11EmptyKernelIvEEvv,"a",@progbits
	.sectionflags	@""
	.align	4
.nv.constant0._ZN3cub18CUB_300001_SM_10006detail11EmptyKernelIvEEvv:
	.zero		896


//--------------------- .nv.constant0._Z21transformPointsKernelPfS_S_S_i --------------------------
	.section	.nv.constant0._Z21transformPointsKernelPfS_S_S_i,"a",@progbits
	.sectionflags	@""
	.align	4
.nv.constant0._Z21transformPointsKernelPfS_S_S_i:
	.zero		932


//--------------------- .nv.constant0._Z18rotatePointsKernelPfS_S_ffi --------------------------
	.section	.nv.constant0._Z18rotatePointsKernelPfS_S_ffi,"a",@progbits
	.sectionflags	@""
	.align	4
.nv.constant0._Z18rotatePointsKernelPfS_S_ffi:
	.zero		932


//--------------------- SYMBOLS --------------------------

	.type		.nv.reservedSmem.offset0,@object
	.size		.nv.reservedSmem.offset0,0x4
